def attn_fwd(
    Q,
    K,
    V,
    Out,
    Lse,
    sm_scale,
    stride_qz,
    stride_qh,
    stride_qm,
    stride_qk,
    stride_kz,
    stride_kh,
    stride_kn,
    stride_kk,
    stride_vz,
    stride_vh,
    stride_vn,
    stride_vk,
    stride_oz,
    stride_oh,
    stride_om,
    stride_ok,
    seqlen_q,
    seqlen_k,
    BLOCK_M: tl.constexpr,
    BLOCK_N: tl.constexpr,
    HEAD_DIM: tl.constexpr,
    CAUSAL: tl.constexpr,
):
    start_m = tl.program_id(0)
    off_hz = tl.program_id(1)
    q_off = off_hz * stride_qh
    k_off = off_hz * stride_kh
    v_off = off_hz * stride_vh
    offs_m = start_m * BLOCK_M + tl.arange(0, BLOCK_M)
    offs_d = tl.arange(0, HEAD_DIM)
    offs_n = tl.arange(0, BLOCK_N)
    q_ptrs = Q + q_off + offs_m[:, None] * stride_qm + offs_d[None, :] * stride_qk
    k_ptrs = K + k_off + offs_d[:, None] * stride_kk + offs_n[None, :] * stride_kn
    v_ptrs = V + v_off + offs_n[:, None] * stride_vn + offs_d[None, :] * stride_vk
    m_i = tl.full([BLOCK_M], float("-inf"), dtype=tl.float32)
    l_i = tl.zeros([BLOCK_M], dtype=tl.float32) + 1.0
    acc = tl.zeros([BLOCK_M, HEAD_DIM], dtype=tl.float32)
    q = tl.load(q_ptrs)
    acc, l_i, m_i = _attn_fwd_inner(
        acc,
        l_i,
        m_i,
        q,
        k_ptrs,
        v_ptrs,
        sm_scale,
        stride_kn,
        stride_vn,
        start_m,
        seqlen_k,
        BLOCK_M,
        BLOCK_N,
        HEAD_DIM,
        CAUSAL,
    )
    acc = acc / l_i[:, None]
    lse = m_i + tl.math.log2(l_i) / 1.4426950408889634
    o_ptrs = (
        Out
        + off_hz * stride_oh
        + offs_m[:, None] * stride_om
        + offs_d[None, :] * stride_ok
    )
    tl.store(o_ptrs, acc.to(Out.dtype.element_ty))
    tl.store(Lse + off_hz * seqlen_q + offs_m, lse)

# config = {"BLOCK_M": 32, "BLOCK_N": 16, "HEAD_DIM": 512, "arch": "sm_90", "causal": false, "dtype": "fp16", "num_stages": 2, "num_warps": 4}
# arch = sm_90


// ===== COMPILED SASS (sm_90a) =====

	.target	sm_90a

	.elftype	@"ET_EXEC"


//--------------------- .note.nv.tkinfo           --------------------------
	.section	.note.nv.tkinfo,"",@"SHT_NOTE"
	.sectionflags	@"SHF_NOTE_NV_TKINFO"
	.tkinfo
        /*0018*/ 	.word	0x00000002
        /*0030*/ 	.string	""
        /*0030*/ 	.string	"ptxas"
        /*0030*/ 	.string	"Cuda compilation tools, release 13.0, V13.0.88"
        /*0030*/ 	.string	"Build cuda_13.0.r13.0/compiler.36424714_0"
        /*0030*/ 	.string	"-v  -suppress-debug-info  -lineinfo  -arch sm_90a "



//--------------------- .note.nv.cuinfo           --------------------------
	.section	.note.nv.cuinfo,"",@"SHT_NOTE"
	.sectionflags	@"SHF_NOTE_NV_CUINFO"
        /*0018*/ 	.short	0x0002
        /*001a*/ 	.short	0x005a
        /*001c*/ 	.short	0x0082
	.zero		2


//--------------------- .nv.info                  --------------------------
	.section	.nv.info,"",@"SHT_CUDA_INFO"
	.align	4


	//----- nvinfo : EIATTR_REGCOUNT
	.align		4
        /*0000*/ 	.byte	0x04, 0x2f
        /*0002*/ 	.short	(.L_2 - .L_1)
	.align		4
.L_1:
        /*0004*/ 	.word	index@(attn_fwd)
        /*0008*/ 	.word	0x000000ff


	//----- nvinfo : EIATTR_FRAME_SIZE
	.align		4
.L_2:
        /*000c*/ 	.byte	0x04, 0x11
        /*000e*/ 	.short	(.L_4 - .L_3)
	.align		4
.L_3:
        /*0010*/ 	.word	index@(attn_fwd)
        /*0014*/ 	.word	0x00000360


	//----- nvinfo : EIATTR_MIN_STACK_SIZE
	.align		4
.L_4:
        /*0018*/ 	.byte	0x04, 0x12
        /*001a*/ 	.short	(.L_6 - .L_5)
	.align		4
.L_5:
        /*001c*/ 	.word	index@(attn_fwd)
        /*0020*/ 	.word	0x00000360
.L_6:


//--------------------- .nv.compat                --------------------------
	.section	.nv.compat,"",@"SHT_CUDA_COMPAT_INFO"
	.align	4
        /*0000*/ 	.byte	0x02, 0x09, 0x01, 0x00, 0x02, 0x02, 0x01, 0x00, 0x02, 0x05, 0x05, 0x00, 0x03, 0x07, 0x01, 0x01
        /*0010*/ 	.byte	0x02, 0x03, 0x00, 0x00, 0x02, 0x06, 0x01, 0x00, 0x04, 0x0b, 0x08, 0x00, 0x00, 0x00, 0x00, 0x00
        /*0020*/ 	.byte	0x00, 0x00, 0x00, 0x00


//--------------------- .nv.info.attn_fwd         --------------------------
	.section	.nv.info.attn_fwd,"",@"SHT_CUDA_INFO"
	.sectionflags	@""
	.align	4


	//----- nvinfo : EIATTR_CUDA_API_VERSION
	.align		4
        /*0000*/ 	.byte	0x04, 0x37
        /*0002*/ 	.short	(.L_8 - .L_7)
.L_7:
        /*0004*/ 	.word	0x00000082


	//----- nvinfo : EIATTR_KPARAM_INFO
	.align		4
.L_8:
        /*0008*/ 	.byte	0x04, 0x17
        /*000a*/ 	.short	(.L_10 - .L_9)
.L_9:
        /*000c*/ 	.word	0x00000000
        /*0010*/ 	.short	0x0019
        /*0012*/ 	.short	0x0080
        /*0014*/ 	.byte	0x00, 0xf4, 0x21, 0x00


	//----- nvinfo : EIATTR_KPARAM_INFO
	.align		4
.L_10:
        /*0018*/ 	.byte	0x04, 0x17
        /*001a*/ 	.short	(.L_12 - .L_11)
.L_11:
        /*001c*/ 	.word	0x00000000
        /*0020*/ 	.short	0x0018
        /*0022*/ 	.short	0x0078
        /*0024*/ 	.byte	0x00, 0xf4, 0x21, 0x00


	//----- nvinfo : EIATTR_KPARAM_INFO
	.align		4
.L_12:
        /*0028*/ 	.byte	0x04, 0x17
        /*002a*/ 	.short	(.L_14 - .L_13)
.L_13:
        /*002c*/ 	.word	0x00000000
        /*0030*/ 	.short	0x0017
        /*0032*/ 	.short	0x0070
        /*0034*/ 	.byte	0x00, 0xf0, 0x11, 0x00


	//----- nvinfo : EIATTR_KPARAM_INFO
	.align		4
.L_14:
        /*0038*/ 	.byte	0x04, 0x17
        /*003a*/ 	.short	(.L_16 - .L_15)
.L_15:
        /*003c*/ 	.word	0x00000000
        /*0040*/ 	.short	0x0016
        /*0042*/ 	.short	0x006c
        /*0044*/ 	.byte	0x00, 0xf0, 0x11, 0x00


	//----- nvinfo : EIATTR_KPARAM_INFO
	.align		4
.L_16:
        /*0048*/ 	.byte	0x04, 0x17
        /*004a*/ 	.short	(.L_18 - .L_17)
.L_17:
        /*004c*/ 	.word	0x00000000
        /*0050*/ 	.short	0x0015
        /*0052*/ 	.short	0x0068
        /*0054*/ 	.byte	0x00, 0xf0, 0x11, 0x00


	//----- nvinfo : EIATTR_KPARAM_INFO
	.align		4
.L_18:
        /*0058*/ 	.byte	0x04, 0x17
        /*005a*/ 	.short	(.L_20 - .L_19)
.L_19:
        /*005c*/ 	.word	0x00000000
        /*0060*/ 	.short	0x0014
        /*0062*/ 	.short	0x0064
        /*0064*/ 	.byte	0x00, 0xf0, 0x11, 0x00


	//----- nvinfo : EIATTR_KPARAM_INFO
	.align		4
.L_20:
        /*0068*/ 	.byte	0x04, 0x17
        /*006a*/ 	.short	(.L_22 - .L_21)
.L_21:
        /*006c*/ 	.word	0x00000000
        /*0070*/ 	.short	0x0013
        /*0072*/ 	.short	0x0060
        /*0074*/ 	.byte	0x00, 0xf0, 0x11, 0x00


	//----- nvinfo : EIATTR_KPARAM_INFO
	.align		4
.L_22:
        /*0078*/ 	.byte	0x04, 0x17
        /*007a*/ 	.short	(.L_24 - .L_23)
.L_23:
        /*007c*/ 	.word	0x00000000
        /*0080*/ 	.short	0x0012
        /*0082*/ 	.short	0x005c
        /*0084*/ 	.byte	0x00, 0xf0, 0x11, 0x00


	//----- nvinfo : EIATTR_KPARAM_INFO
	.align		4
.L_24:
        /*0088*/ 	.byte	0x04, 0x17
        /*008a*/ 	.short	(.L_26 - .L_25)
.L_25:
        /*008c*/ 	.word	0x00000000
        /*0090*/ 	.short	0x0011
        /*0092*/ 	.short	0x0058
        /*0094*/ 	.byte	0x00, 0xf0, 0x11, 0x00


	//----- nvinfo : EIATTR_KPARAM_INFO
	.align		4
.L_26:
        /*0098*/ 	.byte	0x04, 0x17
        /*009a*/ 	.short	(.L_28 - .L_27)
.L_27:
        /*009c*/ 	.word	0x00000000
        /*00a0*/ 	.short	0x0010
        /*00a2*/ 	.short	0x0054
        /*00a4*/ 	.byte	0x00, 0xf0, 0x11, 0x00


	//----- nvinfo : EIATTR_KPARAM_INFO
	.align		4
.L_28:
        /*00a8*/ 	.byte	0x04, 0x17
        /*00aa*/ 	.short	(.L_30 - .L_29)
.L_29:
        /*00ac*/ 	.word	0x00000000
        /*00b0*/ 	.short	0x000f
        /*00b2*/ 	.short	0x0050
        /*00b4*/ 	.byte	0x00, 0xf0, 0x11, 0x00


	//----- nvinfo : EIATTR_KPARAM_INFO
	.align		4
.L_30:
        /*00b8*/ 	.byte	0x04, 0x17
        /*00ba*/ 	.short	(.L_32 - .L_31)
.L_31:
        /*00bc*/ 	.word	0x00000000
        /*00c0*/ 	.short	0x000e
        /*00c2*/ 	.short	0x004c
        /*00c4*/ 	.byte	0x00, 0xf0, 0x11, 0x00


	//----- nvinfo : EIATTR_KPARAM_INFO
	.align		4
.L_32:
        /*00c8*/ 	.byte	0x04, 0x17
        /*00ca*/ 	.short	(.L_34 - .L_33)
.L_33:
        /*00cc*/ 	.word	0x00000000
        /*00d0*/ 	.short	0x000d
        /*00d2*/ 	.short	0x0048
        /*00d4*/ 	.byte	0x00, 0xf0, 0x11, 0x00


	//----- nvinfo : EIATTR_KPARAM_INFO
	.align		4
.L_34:
        /*00d8*/ 	.byte	0x04, 0x17
        /*00da*/ 	.short	(.L_36 - .L_35)
.L_35:
        /*00dc*/ 	.word	0x00000000
        /*00e0*/ 	.short	0x000c
        /*00e2*/ 	.short	0x0044
        /*00e4*/ 	.byte	0x00, 0xf0, 0x11, 0x00


	//----- nvinfo : EIATTR_KPARAM_INFO
	.align		4
.L_36:
        /*00e8*/ 	.byte	0x04, 0x17
        /*00ea*/ 	.short	(.L_38 - .L_37)
.L_37:
        /*00ec*/ 	.word	0x00000000
        /*00f0*/ 	.short	0x000b
        /*00f2*/ 	.short	0x0040
        /*00f4*/ 	.byte	0x00, 0xf0, 0x11, 0x00


	//----- nvinfo : EIATTR_KPARAM_INFO
	.align		4
.L_38:
        /*00f8*/ 	.byte	0x04, 0x17
        /*00fa*/ 	.short	(.L_40 - .L_39)
.L_39:
        /*00fc*/ 	.word	0x00000000
        /*0100*/ 	.short	0x000a
        /*0102*/ 	.short	0x003c
        /*0104*/ 	.byte	0x00, 0xf0, 0x11, 0x00


	//----- nvinfo : EIATTR_KPARAM_INFO
	.align		4
.L_40:
        /*0108*/ 	.byte	0x04, 0x17
        /*010a*/ 	.short	(.L_42 - .L_41)
.L_41:
        /*010c*/ 	.word	0x00000000
        /*0110*/ 	.short	0x0009
        /*0112*/ 	.short	0x0038
        /*0114*/ 	.byte	0x00, 0xf0, 0x11, 0x00


	//----- nvinfo : EIATTR_KPARAM_INFO
	.align		4
.L_42:
        /*0118*/ 	.byte	0x04, 0x17
        /*011a*/ 	.short	(.L_44 - .L_43)
.L_43:
        /*011c*/ 	.word	0x00000000
        /*0120*/ 	.short	0x0008
        /*0122*/ 	.short	0x0034
        /*0124*/ 	.byte	0x00, 0xf0, 0x11, 0x00


	//----- nvinfo : EIATTR_KPARAM_INFO
	.align		4
.L_44:
        /*0128*/ 	.byte	0x04, 0x17
        /*012a*/ 	.short	(.L_46 - .L_45)
.L_45:
        /*012c*/ 	.word	0x00000000
        /*0130*/ 	.short	0x0007
        /*0132*/ 	.short	0x0030
        /*0134*/ 	.byte	0x00, 0xf0, 0x11, 0x00


	//----- nvinfo : EIATTR_KPARAM_INFO
	.align		4
.L_46:
        /*0138*/ 	.byte	0x04, 0x17
        /*013a*/ 	.short	(.L_48 - .L_47)
.L_47:
        /*013c*/ 	.word	0x00000000
        /*0140*/ 	.short	0x0006
        /*0142*/ 	.short	0x002c
        /*0144*/ 	.byte	0x00, 0xf0, 0x11, 0x00


	//----- nvinfo : EIATTR_KPARAM_INFO
	.align		4
.L_48:
        /*0148*/ 	.byte	0x04, 0x17
        /*014a*/ 	.short	(.L_50 - .L_49)
.L_49:
        /*014c*/ 	.word	0x00000000
        /*0150*/ 	.short	0x0005
        /*0152*/ 	.short	0x0028
        /*0154*/ 	.byte	0x00, 0xf0, 0x11, 0x00


	//----- nvinfo : EIATTR_KPARAM_INFO
	.align		4
.L_50:
        /*0158*/ 	.byte	0x04, 0x17
        /*015a*/ 	.short	(.L_52 - .L_51)
.L_51:
        /*015c*/ 	.word	0x00000000
        /*0160*/ 	.short	0x0004
        /*0162*/ 	.short	0x0020
        /*0164*/ 	.byte	0x00, 0xf4, 0x21, 0x00


	//----- nvinfo : EIATTR_KPARAM_INFO
	.align		4
.L_52:
        /*0168*/ 	.byte	0x04, 0x17
        /*016a*/ 	.short	(.L_54 - .L_53)
.L_53:
        /*016c*/ 	.word	0x00000000
        /*0170*/ 	.short	0x0003
        /*0172*/ 	.short	0x0018
        /*0174*/ 	.byte	0x00, 0xf4, 0x21, 0x00


	//----- nvinfo : EIATTR_KPARAM_INFO
	.align		4
.L_54:
        /*0178*/ 	.byte	0x04, 0x17
        /*017a*/ 	.short	(.L_56 - .L_55)
.L_55:
        /*017c*/ 	.word	0x00000000
        /*0180*/ 	.short	0x0002
        /*0182*/ 	.short	0x0010
        /*0184*/ 	.byte	0x00, 0xf4, 0x21, 0x00


	//----- nvinfo : EIATTR_KPARAM_INFO
	.align		4
.L_56:
        /*0188*/ 	.byte	0x04, 0x17
        /*018a*/ 	.short	(.L_58 - .L_57)
.L_57:
        /*018c*/ 	.word	0x00000000
        /*0190*/ 	.short	0x0001
        /*0192*/ 	.short	0x0008
        /*0194*/ 	.byte	0x00, 0xf4, 0x21, 0x00


	//----- nvinfo : EIATTR_KPARAM_INFO
	.align		4
.L_58:
        /*0198*/ 	.byte	0x04, 0x17
        /*019a*/ 	.short	(.L_60 - .L_59)
.L_59:
        /*019c*/ 	.word	0x00000000
        /*01a0*/ 	.short	0x0000
        /*01a2*/ 	.short	0x0000
        /*01a4*/ 	.byte	0x00, 0xf4, 0x21, 0x00


	//----- nvinfo : EIATTR_SPARSE_MMA_MASK
	.align		4
.L_60:
        /*01a8*/ 	.byte	0x03, 0x50
        /*01aa*/ 	.short	0x0000


	//----- nvinfo : EIATTR_MAXREG_COUNT
	.align		4
        /*01ac*/ 	.byte	0x03, 0x1b
        /*01ae*/ 	.short	0x00ff


	//----- nvinfo : EIATTR_NUM_BARRIERS
	.align		4
        /*01b0*/ 	.byte	0x02, 0x4c
        /*01b2*/ 	.byte	0x01
	.zero		1


	//----- nvinfo : EIATTR_ANNOTATIONS
	.align		4
        /*01b4*/ 	.byte	0x04, 0x55
        /*01b6*/ 	.short	(.L_62 - .L_61)


	//   ....[0]....
.L_61:
        /*01b8*/ 	.word	0x00000001
        /*01bc*/ 	.byte	0x00, 0x34, 0x00, 0x00, 0x01, 0x00, 0x00, 0x00, 0x90, 0x34, 0x00, 0x00, 0x01, 0x00, 0x00, 0x00
        /* <DEDUP_REMOVED lines=106> */
        /*086c*/ 	.byte	0x20, 0x7a, 0x00, 0x00, 0x01, 0x00, 0x00, 0x00, 0x50, 0x7a, 0x00, 0x00


	//----- nvinfo : EIATTR_MERCURY_ISA_VERSION
	.align		4
.L_62:
        /*0878*/ 	.byte	0x03, 0x5f
        /*087a*/ 	.short	0x0101


	//----- nvinfo : EIATTR_COOP_GROUP_MASK_REGIDS
	.align		4
        /*087c*/ 	.byte	0x04, 0x29
        /*087e*/ 	.short	(.L_64 - .L_63)


	//   ....[0]....
.L_63:
        /*0880*/ 	.word	0xffffffff


	//   ....[1]....
        /*0884*/ 	.word	0xffffffff


	//   ....[2]....
        /*0888*/ 	.word	0xffffffff


	//   ....[3]....
        /*088c*/ 	.word	0xffffffff


	//   ....[4]....
        /*0890*/ 	.word	0xffffffff


	//   ....[5]....
        /*0894*/ 	.word	0xffffffff


	//   ....[6]....
        /*0898*/ 	.word	0xffffffff


	//   ....[7]....
        /*089c*/ 	.word	0xffffffff


	//   ....[8]....
        /*08a0*/ 	.word	0xffffffff


	//   ....[9]....
        /*08a4*/ 	.word	0xffffffff


	//   ....[10]....
        /*08a8*/ 	.word	0xffffffff


	//   ....[11]....
        /*08ac*/ 	.word	0xffffffff


	//   ....[12]....
        /*08b0*/ 	.word	0xffffffff


	//   ....[13]....
        /*08b4*/ 	.word	0xffffffff


	//   ....[14]....
        /*08b8*/ 	.word	0xffffffff


	//   ....[15]....
        /*08bc*/ 	.word	0xffffffff


	//   ....[16]....
        /*08c0*/ 	.word	0xffffffff


	//   ....[17]....
        /*08c4*/ 	.word	0xffffffff


	//----- nvinfo : EIATTR_COOP_GROUP_INSTR_OFFSETS
	.align		4
.L_64:
        /*08c8*/ 	.byte	0x04, 0x28
        /*08ca*/ 	.short	(.L_66 - .L_65)


	//   ....[0]....
.L_65:
        /*08cc*/ 	.word	0x00006b00


	//   ....[1]....
        /*08d0*/ 	.word	0x00006b10


	//   ....[2]....
        /*08d4*/ 	.word	0x00006b20


	//   ....[3]....
        /*08d8*/ 	.word	0x00006b30


	//   ....[4]....
        /*08dc*/ 	.word	0x00006b80


	//   ....[5]....
        /*08e0*/ 	.word	0x00006b90


	//   ....[6]....
        /*08e4*/ 	.word	0x00006ba0


	//   ....[7]....
        /*08e8*/ 	.word	0x00006bb0


	//   ....[8]....
        /*08ec*/ 	.word	0x00006ce0


	//   ....[9]....
        /*08f0*/ 	.word	0x00006f50


	//   ....[10]....
        /*08f4*/ 	.word	0x00006f70


	//   ....[11]....
        /*08f8*/ 	.word	0x00006f80


	//   ....[12]....
        /*08fc*/ 	.word	0x00006f90


	//   ....[13]....
        /*0900*/ 	.word	0x00006fe0


	//   ....[14]....
        /*0904*/ 	.word	0x00006ff0


	//   ....[15]....
        /*0908*/ 	.word	0x00007000


	//   ....[16]....
        /*090c*/ 	.word	0x00007010


	//   ....[17]....
        /*0910*/ 	.word	0x000071b0


	//----- nvinfo : EIATTR_EXIT_INSTR_OFFSETS
	.align		4
.L_66:
        /*0914*/ 	.byte	0x04, 0x1c
        /*0916*/ 	.short	(.L_68 - .L_67)


	//   ....[0]....
.L_67:
        /*0918*/ 	.word	0x0000df50


	//   ....[1]....
        /*091c*/ 	.word	0x0000df80


	//----- nvinfo : EIATTR_REQNTID
	.align		4
.L_68:
        /*0920*/ 	.byte	0x04, 0x10
        /*0922*/ 	.short	(.L_70 - .L_69)
.L_69:
        /*0924*/ 	.word	0x00000080
        /*0928*/ 	.word	0x00000001
        /*092c*/ 	.word	0x00000001


	//----- nvinfo : EIATTR_CBANK_PARAM_SIZE
	.align		4
.L_70:
        /*0930*/ 	.byte	0x03, 0x19
        /*0932*/ 	.short	0x0088


	//----- nvinfo : EIATTR_PARAM_CBANK
	.align		4
        /*0934*/ 	.byte	0x04, 0x0a
        /*0936*/ 	.short	(.L_72 - .L_71)
	.align		4
.L_71:
        /*0938*/ 	.word	index@(.nv.constant0.attn_fwd)
        /*093c*/ 	.short	0x0210
        /*093e*/ 	.short	0x0088


	//----- nvinfo : EIATTR_SW_WAR
	.align		4
.L_72:
        /*0940*/ 	.byte	0x04, 0x36
        /*0942*/ 	.short	(.L_74 - .L_73)
.L_73:
        /*0944*/ 	.word	0x00000008
.L_74:


//--------------------- .nv.callgraph             --------------------------
	.section	.nv.callgraph,"",@"SHT_CUDA_CALLGRAPH"
	.align	4
	.sectionentsize	8
	.align		4
        /*0000*/ 	.word	0x00000000
	.align		4
        /*0004*/ 	.word	0xffffffff
	.align		4
        /*0008*/ 	.word	0x00000000
	.align		4
        /*000c*/ 	.word	0xfffffffe
	.align		4
        /*0010*/ 	.word	0x00000000
	.align		4
        /*0014*/ 	.word	0xfffffffd
	.align		4
        /*0018*/ 	.word	0x00000000
	.align		4
        /*001c*/ 	.word	0xfffffffc


//--------------------- .nv.constant4             --------------------------
	.section	.nv.constant4,"a",@progbits
	.align	8
	.align		8
.nv.constant4:
        /*0000*/ 	.dword	_$_str


//--------------------- .text.attn_fwd            --------------------------
	.section	.text.attn_fwd,"ax",@progbits
	.align	128
        .global         attn_fwd
        .type           attn_fwd,@function
        .size           attn_fwd,(.L_x_3 - attn_fwd)
        .other          attn_fwd,@"STO_CUDA_ENTRY STV_DEFAULT"
attn_fwd:
.text.attn_fwd:
[----:B------:R-:W0:Y:S01]  /*0000*/  LDC R1, c[0x0][0x28] ;  /* 0x00000a00ff017b82 */ /* 0x000e220000000800 */
[----:B------:R-:W1:Y:S07]  /*0010*/  S2R R6, SR_TID.X ;  /* 0x0000000000067919 */ /* 0x000e6e0000002100 */
[----:B------:R-:W2:Y:S01]  /*0020*/  S2UR UR7, SR_CTAID.Y ;  /* 0x00000000000779c3 */ /* 0x000ea20000002600 */
[----:B------:R-:W-:Y:S01]  /*0030*/  ULDC.64 UR4, c[0x0][0x240] ;  /* 0x0000900000047ab9 */ /* 0x000fe20000000a00 */
[----:B------:R-:W-:Y:S01]  /*0040*/  ULDC.64 UR10, c[0x0][0x208] ;  /* 0x00008200000a7ab9 */ /* 0x000fe20000000a00 */
[----:B------:R-:W3:Y:S01]  /*0050*/  S2R R3, SR_CTAID.X ;  /* 0x0000000000037919 */ /* 0x000ee20000002500 */
[----:B0-----:R-:W-:-:S04]  /*0060*/  VIADD R1, R1, 0xfffffca0 ;  /* 0xfffffca001017836 */ /* 0x001fc80000000000 */
[----:B------:R-:W0:Y:S08]  /*0070*/  LDC R15, c[0x0][0x248] ;  /* 0x00009200ff0f7b82 */ /* 0x000e300000000800 */
[----:B------:R-:W4:Y:S01]  /*0080*/  LDC.64 R8, c[0x0][0x210] ;  /* 0x00008400ff087b82 */ /* 0x000f220000000a00 */
[----:B--2---:R-:W-:-:S04]  /*0090*/  UIMAD UR4, UR7, UR4, URZ ;  /* 0x00000004070472a4 */ /* 0x004fc8000f8e023f */
[----:B------:R-:W-:Y:S01]  /*00a0*/  USHF.L.U32 UR6, UR4, 0x1, URZ ;  /* 0x0000000104067899 */ /* 0x000fe2000800063f */
[----:B-1----:R-:W-:Y:S02]  /*00b0*/  LOP3.LUT R252, R6, 0x1f, RZ, 0xc0, !PT ;  /* 0x0000001f06fc7812 */ /* 0x002fe400078ec0ff */
[----:B------:R-:W-:-:S03]  /*00c0*/  SHF.R.U32.HI R2, RZ, 0x5, R6 ;  /* 0x00000005ff027819 */ /* 0x000fc60000011606 */
[----:B---3--:R-:W-:Y:S01]  /*00d0*/  IMAD R252, R3, 0x20, R252 ;  /* 0x0000002003fc7824 */ /* 0x008fe200078e02fc */
[----:B------:R-:W-:-:S03]  /*00e0*/  SGXT.U32 R2, R2, 0x2 ;  /* 0x000000020202781a */ /* 0x000fc60000000000 */
[----:B------:R-:W-:Y:S01]  /*00f0*/  IMAD R0, R252, UR5, RZ ;  /* 0x00000005fc007c24 */ /* 0x000fe2000f8e02ff */
[----:B------:R-:W-:Y:S01]  /*0100*/  UIMAD.WIDE UR4, UR4, 0x2, URZ ;  /* 0x00000002040478a5 */ /* 0x000fe2000f8e023f */
[----:B0-----:R-:W-:Y:S02]  /*0110*/  IMAD R5, R2, R15, RZ ;  /* 0x0000000f02057224 */ /* 0x001fe400078e02ff */
[C---:B------:R-:W-:Y:S02]  /*0120*/  IMAD.SHL.U32 R3, R0.reuse, 0x2, RZ ;  /* 0x0000000200037824 */ /* 0x040fe400078e00ff */
[----:B------:R-:W-:Y:S01]  /*0130*/  IMAD.HI R0, R0, 0x2, RZ ;  /* 0x0000000200007827 */ /* 0x000fe200078e02ff */
[----:B------:R-:W-:Y:S02]  /*0140*/  LEA R7, R15, R5, 0x2 ;  /* 0x000000050f077211 */ /* 0x000fe400078e10ff */
[----:B----4-:R-:W-:-:S03]  /*0150*/  IADD3 R2, P0, P1, R3, UR6, R8 ;  /* 0x0000000603027c10 */ /* 0x010fc6000f91e008 */
[----:B------:R-:W-:Y:S01]  /*0160*/  IMAD R3, R15, 0x4, R7 ;  /* 0x000000040f037824 */ /* 0x000fe200078e0207 */
[----:B------:R-:W-:Y:S02]  /*0170*/  IADD3.X R0, R0, UR5, R9, P0, P1 ;  /* 0x0000000500007c10 */ /* 0x000fe400087e2409 */
[-C--:B------:R-:W-:Y:S02]  /*0180*/  LEA R8, P0, R5, R2.reuse, 0x1 ;  /* 0x0000000205087211 */ /* 0x080fe400078008ff */
[----:B------:R-:W-:Y:S02]  /*0190*/  LEA R12, P1, R3, R2, 0x1 ;  /* 0x00000002030c7211 */ /* 0x000fe400078208ff */
[----:B------:R-:W-:Y:S01]  /*01a0*/  LEA.HI.X.SX32 R9, R5, R0, 0x1, P0 ;  /* 0x0000000005097211 */ /* 0x000fe200000f0eff */
[----:B------:R-:W-:Y:S01]  /*01b0*/  IMAD R5, R15, 0x4, R3 ;  /* 0x000000040f057824 */ /* 0x000fe200078e0203 */
[----:B------:R-:W-:Y:S02]  /*01c0*/  LEA R10, P0, R7, R2, 0x1 ;  /* 0x00000002070a7211 */ /* 0x000fe400078008ff */
[----:B------:R-:W-:-:S02]  /*01d0*/  LEA.HI.X.SX32 R13, R3, R0, 0x1, P1 ;  /* 0x00000000030d7211 */ /* 0x000fc400008f0eff */
[----:B------:R-:W-:Y:S01]  /*01e0*/  LEA.HI.X.SX32 R11, R7, R0, 0x1, P0 ;  /* 0x00000000070b7211 */ /* 0x000fe200000f0eff */
[----:B------:R-:W-:Y:S01]  /*01f0*/  IMAD R7, R15, 0x4, R5 ;  /* 0x000000040f077824 */ /* 0x000fe200078e0205 */
[----:B------:R-:W-:Y:S01]  /*0200*/  LEA R16, P0, R5, R2, 0x1 ;  /* 0x0000000205107211 */ /* 0x000fe200078008ff */
[----:B------:R0:W2:Y:S03]  /*0210*/  LDG.E.U16 R3, desc[UR10][R8.64] ;  /* 0x0000000a08037981 */ /* 0x0000a6000c1e1500 */
[----:B------:R-:W-:Y:S01]  /*0220*/  LEA R21, R15, R7, 0x2 ;  /* 0x000000070f157211 */ /* 0x000fe200078e10ff */
[----:B------:R1:W3:Y:S01]  /*0230*/  LDG.E.U16 R4, desc[UR10][R12.64] ;  /* 0x0000000a0c047981 */ /* 0x0002e2000c1e1500 */
[----:B------:R-:W-:Y:S02]  /*0240*/  LEA.HI.X.SX32 R17, R5, R0, 0x1, P0 ;  /* 0x0000000005117211 */ /* 0x000fe400000f0eff */
[-C--:B------:R-:W-:Y:S01]  /*0250*/  LEA R20, P0, R21, R2.reuse, 0x1 ;  /* 0x0000000215147211 */ /* 0x080fe200078008ff */
[----:B------:R-:W4:Y:S01]  /*0260*/  LDG.E.U16 R5, desc[UR10][R10.64] ;  /* 0x0000000a0a057981 */ /* 0x000f22000c1e1500 */
[----:B------:R-:W-:Y:S01]  /*0270*/  LEA R18, P1, R7, R2, 0x1 ;  /* 0x0000000207127211 */ /* 0x000fe200078208ff */
[----:B0-----:R-:W-:Y:S01]  /*0280*/  IMAD R9, R15, 0x4, R21 ;  /* 0x000000040f097824 */ /* 0x001fe200078e0215 */
[----:B------:R-:W-:-:S03]  /*0290*/  LEA.HI.X.SX32 R21, R21, R0, 0x1, P0 ;  /* 0x0000000015157211 */ /* 0x000fc600000f0eff */
[----:B-1----:R-:W-:Y:S01]  /*02a0*/  IMAD R13, R15, 0x4, R9 ;  /* 0x000000040f0d7824 */ /* 0x002fe200078e0209 */
[----:B------:R-:W-:-:S03]  /*02b0*/  LEA R22, P0, R9, R2, 0x1 ;  /* 0x0000000209167211 */ /* 0x000fc600078008ff */
[----:B------:R-:W-:Y:S01]  /*02c0*/  IMAD R27, R15, 0x4, R13 ;  /* 0x000000040f1b7824 */ /* 0x000fe200078e020d */
[----:B------:R-:W-:Y:S02]  /*02d0*/  LEA.HI.X.SX32 R23, R9, R0, 0x1, P0 ;  /* 0x0000000009177211 */ /* 0x000fe400000f0eff */
[----:B------:R-:W-:Y:S01]  /*02e0*/  LEA R24, P0, R13, R2, 0x1 ;  /* 0x000000020d187211 */ /* 0x000fe200078008ff */
[----:B------:R-:W5:Y:S01]  /*02f0*/  LDG.E.U16 R9, desc[UR10][R20.64] ;  /* 0x0000000a14097981 */ /* 0x000f62000c1e1500 */
[----:B------:R-:W-:Y:S02]  /*0300*/  LEA R29, R15, R27, 0x2 ;  /* 0x0000001b0f1d7211 */ /* 0x000fe400078e10ff */
[-C--:B------:R-:W-:Y:S01]  /*0310*/  LEA.HI.X.SX32 R25, R13, R0.reuse, 0x1, P0 ;  /* 0x000000000d197211 */ /* 0x080fe200000f0eff */
[----:B------:R-:W4:Y:S02]  /*0320*/  LDG.E.U16 R10, desc[UR10][R22.64] ;  /* 0x0000000a160a7981 */ /* 0x000f24000c1e1500 */
[----:B------:R-:W-:Y:S01]  /*0330*/  IMAD R13, R15, 0x4, R29 ;  /* 0x000000040f0d7824 */ /* 0x000fe200078e021d */
[----:B------:R-:W-:Y:S01]  /*0340*/  LEA.HI.X.SX32 R19, R7, R0, 0x1, P1 ;  /* 0x0000000007137211 */ /* 0x000fe200008f0eff */
[----:B------:R-:W5:Y:S04]  /*0350*/  LDG.E.U16 R11, desc[UR10][R24.64] ;  /* 0x0000000a180b7981 */ /* 0x000f68000c1e1500 */
[----:B------:R0:W5:Y:S01]  /*0360*/  LDG.E.U16 R7, desc[UR10][R16.64] ;  /* 0x0000000a10077981 */ /* 0x000162000c1e1500 */
[----:B------:R-:W-:-:S02]  /*0370*/  LEA R26, P1, R27, R2, 0x1 ;  /* 0x000000021b1a7211 */ /* 0x000fc400078208ff */
[----:B------:R-:W-:Y:S01]  /*0380*/  LEA R28, P0, R29, R2, 0x1 ;  /* 0x000000021d1c7211 */ /* 0x000fe200078008ff */
[----:B------:R1:W4:Y:S01]  /*0390*/  LDG.E.U16 R8, desc[UR10][R18.64] ;  /* 0x0000000a12087981 */ /* 0x000322000c1e1500 */
[----:B0-----:R-:W-:-:S04]  /*03a0*/  IMAD R17, R15, 0x4, R13 ;  /* 0x000000040f117824 */ /* 0x001fc800078e020d */
[----:B------:R-:W-:Y:S01]  /*03b0*/  IMAD R31, R15, 0x4, R17 ;  /* 0x000000040f1f7824 */ /* 0x000fe200078e0211 */
[-C--:B------:R-:W-:Y:S02]  /*03c0*/  LEA.HI.X.SX32 R27, R27, R0.reuse, 0x1, P1 ;  /* 0x000000001b1b7211 */ /* 0x080fe400008f0eff */
[----:B------:R-:W-:Y:S02]  /*03d0*/  LEA.HI.X.SX32 R29, R29, R0, 0x1, P0 ;  /* 0x000000001d1d7211 */ /* 0x000fe400000f0eff */
[----:B------:R-:W-:Y:S01]  /*03e0*/  LEA R33, R15, R31, 0x2 ;  /* 0x0000001f0f217211 */ /* 0x000fe200078e10ff */
[----:B------:R0:W5:Y:S01]  /*03f0*/  LDG.E.U16 R12, desc[UR10][R26.64] ;  /* 0x0000000a1a0c7981 */ /* 0x000162000c1e1500 */
[----:B-1----:R-:W-:-:S04]  /*0400*/  LEA R18, P0, R13, R2, 0x1 ;  /* 0x000000020d127211 */ /* 0x002fc800078008ff */
[----:B------:R-:W-:Y:S02]  /*0410*/  LEA.HI.X.SX32 R19, R13, R0, 0x1, P0 ;  /* 0x000000000d137211 */ /* 0x000fe400000f0eff */
[-C--:B------:R-:W-:Y:S01]  /*0420*/  LEA R20, P0, R17, R2.reuse, 0x1 ;  /* 0x0000000211147211 */ /* 0x080fe200078008ff */
[----:B------:R1:W5:Y:S01]  /*0430*/  LDG.E.U16 R13, desc[UR10][R28.64] ;  /* 0x0000000a1c0d7981 */ /* 0x000362000c1e1500 */
[----:B0-----:R-:W-:Y:S01]  /*0440*/  IMAD R27, R15, 0x4, R33 ;  /* 0x000000040f1b7824 */ /* 0x001fe200078e0221 */
[----:B------:R-:W-:Y:S02]  /*0450*/  LEA R22, P1, R31, R2, 0x1 ;  /* 0x000000021f167211 */ /* 0x000fe400078208ff */
[----:B------:R-:W5:Y:S01]  /*0460*/  LDG.E.U16 R14, desc[UR10][R18.64] ;  /* 0x0000000a120e7981 */ /* 0x000f62000c1e1500 */
[----:B------:R-:W-:Y:S02]  /*0470*/  LEA.HI.X.SX32 R21, R17, R0, 0x1, P0 ;  /* 0x0000000011157211 */ /* 0x000fe400000f0eff */
[----:B------:R-:W-:Y:S01]  /*0480*/  LEA R24, P0, R33, R2, 0x1 ;  /* 0x0000000221187211 */ /* 0x000fe200078008ff */
[----:B-1----:R-:W-:Y:S01]  /*0490*/  IMAD R29, R15, 0x4, R27 ;  /* 0x000000040f1d7824 */ /* 0x002fe200078e021b */
[-C--:B------:R-:W-:Y:S01]  /*04a0*/  LEA.HI.X.SX32 R23, R31, R0.reuse, 0x1, P1 ;  /* 0x000000001f177211 */ /* 0x080fe200008f0eff */
[----:B------:R-:W5:Y:S02]  /*04b0*/  LDG.E.U16 R16, desc[UR10][R20.64] ;  /* 0x0000000a14107981 */ /* 0x000f64000c1e1500 */
[----:B------:R-:W-:Y:S01]  /*04c0*/  IMAD R31, R15, 0x4, R29 ;  /* 0x000000040f1f7824 */ /* 0x000fe200078e021d */
[----:B------:R-:W-:Y:S01]  /*04d0*/  LEA.HI.X.SX32 R25, R33, R0, 0x1, P0 ;  /* 0x0000000021197211 */ /* 0x000fe200000f0eff */
[----:B------:R0:W2:Y:S01]  /*04e0*/  LDG.E.U16 R17, desc[UR10][R22.64] ;  /* 0x0000000a16117981 */ /* 0x0000a2000c1e1500 */
[----:B------:R-:W-:-:S02]  /*04f0*/  LEA R26, P0, R27, R2, 0x1 ;  /* 0x000000021b1a7211 */ /* 0x000fc400078008ff */
[----:B------:R-:W-:Y:S01]  /*0500*/  LEA R33, R15, R31, 0x2 ;  /* 0x0000001f0f217211 */ /* 0x000fe200078e10ff */
[----:B------:R1:W5:Y:S01]  /*0510*/  LDG.E.U16 R18, desc[UR10][R24.64] ;  /* 0x0000000a18127981 */ /* 0x000362000c1e1500 */
[----:B------:R-:W-:Y:S02]  /*0520*/  LEA.HI.X.SX32 R27, R27, R0, 0x1, P0 ;  /* 0x000000001b1b7211 */ /* 0x000fe400000f0eff */
[----:B------:R-:W-:Y:S01]  /*0530*/  LEA R28, P0, R29, R2, 0x1 ;  /* 0x000000021d1c7211 */ /* 0x000fe200078008ff */
[----:B0-----:R-:W-:-:S03]  /*0540*/  IMAD R23, R15, 0x4, R33 ;  /* 0x000000040f177824 */ /* 0x001fc600078e0221 */
[----:B------:R-:W-:Y:S01]  /*0550*/  LEA.HI.X.SX32 R29, R29, R0, 0x1, P0 ;  /* 0x000000001d1d7211 */ /* 0x000fe200000f0eff */
[----:B------:R0:W5:Y:S01]  /*0560*/  LDG.E.U16 R19, desc[UR10][R26.64] ;  /* 0x0000000a1a137981 */ /* 0x000162000c1e1500 */
[-C--:B------:R-:W-:Y:S01]  /*0570*/  LEA R32, P0, R33, R2.reuse, 0x1 ;  /* 0x0000000221207211 */ /* 0x080fe200078008ff */
[----:B-1----:R-:W-:Y:S01]  /*0580*/  IMAD R25, R15, 0x4, R23 ;  /* 0x000000040f197824 */ /* 0x002fe200078e0217 */
[----:B------:R-:W-:Y:S01]  /*0590*/  LEA R30, P1, R31, R2, 0x1 ;  /* 0x000000021f1e7211 */ /* 0x000fe200078208ff */
[----:B------:R1:W5:Y:S01]  /*05a0*/  LDG.E.U16 R20, desc[UR10][R28.64] ;  /* 0x0000000a1c147981 */ /* 0x000362000c1e1500 */
[----:B------:R-:W-:Y:S01]  /*05b0*/  LEA.HI.X.SX32 R33, R33, R0, 0x1, P0 ;  /* 0x0000000021217211 */ /* 0x000fe200000f0eff */
[----:B------:R-:W-:Y:S01]  /*05c0*/  IMAD R39, R15, 0x4, R25 ;  /* 0x000000040f277824 */ /* 0x000fe200078e0219 */
[----:B------:R-:W-:Y:S02]  /*05d0*/  LEA R34, P0, R23, R2, 0x1 ;  /* 0x0000000217227211 */ /* 0x000fe400078008ff */
[-C--:B------:R-:W-:Y:S01]  /*05e0*/  LEA.HI.X.SX32 R31, R31, R0.reuse, 0x1, P1 ;  /* 0x000000001f1f7211 */ /* 0x080fe200008f0eff */
[----:B------:R-:W5:Y:S01]  /*05f0*/  LDG.E.U16 R22, desc[UR10][R32.64] ;  /* 0x0000000a20167981 */ /* 0x000f62000c1e1500 */
[----:B------:R-:W-:-:S02]  /*0600*/  LEA.HI.X.SX32 R35, R23, R0, 0x1, P0 ;  /* 0x0000000017237211 */ /* 0x000fc400000f0eff */
[----:B------:R-:W-:Y:S01]  /*0610*/  LEA R36, P0, R25, R2, 0x1 ;  /* 0x0000000219247211 */ /* 0x000fe200078008ff */
[----:B------:R1:W5:Y:S01]  /*0620*/  LDG.E.U16 R21, desc[UR10][R30.64] ;  /* 0x0000000a1e157981 */ /* 0x000362000c1e1500 */
[----:B0-----:R-:W-:Y:S02]  /*0630*/  LEA R27, R15, R39, 0x2 ;  /* 0x000000270f1b7211 */ /* 0x001fe400078e10ff */
[----:B------:R-:W-:Y:S01]  /*0640*/  LEA.HI.X.SX32 R37, R25, R0, 0x1, P0 ;  /* 0x0000000019257211 */ /* 0x000fe200000f0eff */
[----:B------:R-:W5:Y:S01]  /*0650*/  LDG.E.U16 R23, desc[UR10][R34.64] ;  /* 0x0000000a22177981 */ /* 0x000f62000c1e1500 */
[-C--:B------:R-:W-:Y:S01]  /*0660*/  LEA R40, P0, R27, R2.reuse, 0x1 ;  /* 0x000000021b287211 */ /* 0x080fe200078008ff */
[----:B-1----:R-:W-:Y:S01]  /*0670*/  IMAD R29, R15, 0x4, R27 ;  /* 0x000000040f1d7824 */ /* 0x002fe200078e021b */
[----:B------:R-:W-:Y:S01]  /*0680*/  LEA R38, P1, R39, R2, 0x1 ;  /* 0x0000000227267211 */ /* 0x000fe200078208ff */
[----:B------:R0:W5:Y:S01]  /*0690*/  LDG.E.U16 R24, desc[UR10][R36.64] ;  /* 0x0000000a24187981 */ /* 0x000162000c1e1500 */
[----:B------:R-:W-:Y:S01]  /*06a0*/  LEA.HI.X.SX32 R41, R27, R0, 0x1, P0 ;  /* 0x000000001b297211 */ /* 0x000fe200000f0eff */
[----:B------:R-:W-:Y:S01]  /*06b0*/  IMAD R27, R15, 0x4, R29 ;  /* 0x000000040f1b7824 */ /* 0x000fe200078e021d */
[----:B------:R-:W-:-:S02]  /*06c0*/  LEA R30, P0, R29, R2, 0x1 ;  /* 0x000000021d1e7211 */ /* 0x000fc400078008ff */
[-C--:B------:R-:W-:Y:S01]  /*06d0*/  LEA.HI.X.SX32 R39, R39, R0.reuse, 0x1, P1 ;  /* 0x0000000027277211 */ /* 0x080fe200008f0eff */
[----:B------:R-:W5:Y:S01]  /*06e0*/  LDG.E.U16 R26, desc[UR10][R40.64] ;  /* 0x0000000a281a7981 */ /* 0x000f62000c1e1500 */
[----:B------:R-:W-:Y:S01]  /*06f0*/  LEA.HI.X.SX32 R31, R29, R0, 0x1, P0 ;  /* 0x000000001d1f7211 */ /* 0x000fe200000f0eff */
[----:B------:R-:W-:Y:S01]  /*0700*/  IMAD R29, R15, 0x4, R27 ;  /* 0x000000040f1d7824 */ /* 0x000fe200078e021b */
[----:B------:R-:W-:Y:S01]  /*0710*/  LEA R32, P0, R27, R2, 0x1 ;  /* 0x000000021b207211 */ /* 0x000fe200078008ff */
[----:B------:R1:W5:Y:S03]  /*0720*/  LDG.E.U16 R25, desc[UR10][R38.64] ;  /* 0x0000000a26197981 */ /* 0x000366000c1e1500 */
[----:B------:R-:W-:Y:S02]  /*0730*/  LEA R43, R15, R29, 0x2 ;  /* 0x0000001d0f2b7211 */ /* 0x000fe400078e10ff */
[----:B------:R-:W-:-:S02]  /*0740*/  LEA.HI.X.SX32 R33, R27, R0, 0x1, P0 ;  /* 0x000000001b217211 */ /* 0x000fc400000f0eff */
[----:B0-----:R-:W-:Y:S01]  /*0750*/  LEA R36, P0, R43, R2, 0x1 ;  /* 0x000000022b247211 */ /* 0x001fe200078008ff */
[----:B------:R-:W5:Y:S01]  /*0760*/  LDG.E.U16 R27, desc[UR10][R30.64] ;  /* 0x0000000a1e1b7981 */ /* 0x000f62000c1e1500 */
[----:B-1----:R-:W-:Y:S02]  /*0770*/  IMAD R39, R15, 0x4, R43 ;  /* 0x000000040f277824 */ /* 0x002fe400078e022b */
[----:B------:R-:W-:Y:S01]  /*0780*/  LEA.HI.X.SX32 R37, R43, R0, 0x1, P0 ;  /* 0x000000002b257211 */ /* 0x000fe200000f0eff */
[----:B------:R-:W5:Y:S01]  /*0790*/  LDG.E.U16 R28, desc[UR10][R32.64] ;  /* 0x0000000a201c7981 */ /* 0x000f62000c1e1500 */
[----:B------:R-:W-:Y:S01]  /*07a0*/  IMAD R41, R15, 0x4, R39 ;  /* 0x000000040f297824 */ /* 0x000fe200078e0227 */
[----:B------:R-:W-:-:S03]  /*07b0*/  LEA R34, P1, R29, R2, 0x1 ;  /* 0x000000021d227211 */ /* 0x000fc600078208ff */
[----:B------:R-:W-:Y:S01]  /*07c0*/  IMAD R43, R15, 0x4, R41 ;  /* 0x000000040f2b7824 */ /* 0x000fe200078e0229 */
[----:B------:R-:W-:Y:S01]  /*07d0*/  LEA R38, P0, R39, R2, 0x1 ;  /* 0x0000000227267211 */ /* 0x000fe200078008ff */
[----:B------:R-:W5:Y:S01]  /*07e0*/  LDG.E.U16 R30, desc[UR10][R36.64] ;  /* 0x0000000a241e7981 */ /* 0x000f62000c1e1500 */
[-C--:B------:R-:W-:Y:S02]  /*07f0*/  LEA.HI.X.SX32 R35, R29, R0.reuse, 0x1, P1 ;  /* 0x000000001d237211 */ /* 0x080fe400008f0eff */
[----:B------:R-:W-:Y:S02]  /*0800*/  LEA R45, R15, R43, 0x2 ;  /* 0x0000002b0f2d7211 */ /* 0x000fe400078e10ff */
[----:B------:R-:W-:Y:S01]  /*0810*/  LEA.HI.X.SX32 R39, R39, R0, 0x1, P0 ;  /* 0x0000000027277211 */ /* 0x000fe200000f0eff */
[----:B------:R0:W5:Y:S01]  /*0820*/  LDG.E.U16 R29, desc[UR10][R34.64] ;  /* 0x0000000a221d7981 */ /* 0x000162000c1e1500 */
[-C--:B------:R-:W-:Y:S02]  /*0830*/  LEA R40, P0, R41, R2.reuse, 0x1 ;  /* 0x0000000229287211 */ /* 0x080fe400078008ff */
[----:B------:R-:W-:Y:S01]  /*0840*/  LEA R42, P1, R43, R2, 0x1 ;  /* 0x000000022b2a7211 */ /* 0x000fe200078208ff */
[----:B------:R1:W5:Y:S01]  /*0850*/  LDG.E.U16 R31, desc[UR10][R38.64] ;  /* 0x0000000a261f7981 */ /* 0x000362000c1e1500 */
[----:B------:R-:W-:-:S02]  /*0860*/  LEA.HI.X.SX32 R41, R41, R0, 0x1, P0 ;  /* 0x0000000029297211 */ /* 0x000fc400000f0eff */
[----:B------:R-:W-:Y:S01]  /*0870*/  LEA R44, P0, R45, R2, 0x1 ;  /* 0x000000022d2c7211 */ /* 0x000fe200078008ff */
[----:B0-----:R-:W-:-:S03]  /*0880*/  IMAD R35, R15, 0x4, R45 ;  /* 0x000000040f237824 */ /* 0x001fc600078e022d */
[----:B------:R-:W-:Y:S01]  /*0890*/  LEA.HI.X.SX32 R45, R45, R0, 0x1, P0 ;  /* 0x000000002d2d7211 */ /* 0x000fe200000f0eff */
[----:B------:R0:W5:Y:S01]  /*08a0*/  LDG.E.U16 R32, desc[UR10][R40.64] ;  /* 0x0000000a28207981 */ /* 0x000162000c1e1500 */
[----:B------:R-:W-:Y:S01]  /*08b0*/  IMAD R37, R15, 0x4, R35 ;  /* 0x000000040f257824 */ /* 0x000fe200078e0223 */
[----:B------:R-:W-:Y:S02]  /*08c0*/  LEA R46, P0, R35, R2, 0x1 ;  /* 0x00000002232e7211 */ /* 0x000fe400078008ff */
[----:B------:R-:W5:Y:S01]  /*08d0*/  LDG.E.U16 R34, desc[UR10][R44.64] ;  /* 0x0000000a2c227981 */ /* 0x000f62000c1e1500 */
[----:B------:R-:W-:Y:S01]  /*08e0*/  IMAD R51, R15, 0x4, R37 ;  /* 0x000000040f337824 */ /* 0x000fe200078e0225 */
[----:B------:R-:W-:Y:S02]  /*08f0*/  LEA.HI.X.SX32 R47, R35, R0, 0x1, P0 ;  /* 0x00000000232f7211 */ /* 0x000fe400000f0eff */
[----:B------:R-:W-:Y:S02]  /*0900*/  LEA R48, P0, R37, R2, 0x1 ;  /* 0x0000000225307211 */ /* 0x000fe400078008ff */
[----:B-1----:R-:W-:Y:S01]  /*0910*/  LEA R39, R15, R51, 0x2 ;  /* 0x000000330f277211 */ /* 0x002fe200078e10ff */
[----:B------:R-:W5:Y:S01]  /*0920*/  LDG.E.U16 R35, desc[UR10][R46.64] ;  /* 0x0000000a2e237981 */ /* 0x000f62000c1e1500 */
[----:B------:R-:W-:-:S02]  /*0930*/  LEA.HI.X.SX32 R43, R43, R0, 0x1, P1 ;  /* 0x000000002b2b7211 */ /* 0x000fc400008f0eff */
[----:B------:R-:W-:Y:S01]  /*0940*/  LEA.HI.X.SX32 R49, R37, R0, 0x1, P0 ;  /* 0x0000000025317211 */ /* 0x000fe200000f0eff */
[----:B0-----:R-:W-:Y:S01]  /*0950*/  IMAD R41, R15, 0x4, R39 ;  /* 0x000000040f297824 */ /* 0x001fe200078e0227 */
[C---:B------:R-:W-:Y:S01]  /*0960*/  LEA R52, P0, R39.reuse, R2, 0x1 ;  /* 0x0000000227347211 */ /* 0x040fe200078008ff */
[----:B------:R0:W5:Y:S03]  /*0970*/  LDG.E.U16 R33, desc[UR10][R42.64] ;  /* 0x0000000a2a217981 */ /* 0x000166000c1e1500 */
[----:B------:R-:W-:Y:S01]  /*0980*/  LEA.HI.X.SX32 R53, R39, R0, 0x1, P0 ;  /* 0x0000000027357211 */ /* 0x000fe200000f0eff */
[----:B------:R-:W-:Y:S01]  /*0990*/  IMAD R39, R15, 0x4, R41 ;  /* 0x000000040f277824 */ /* 0x000fe200078e0229 */
[-C--:B------:R-:W-:Y:S01]  /*09a0*/  LEA R50, P1, R51, R2.reuse, 0x1 ;  /* 0x0000000233327211 */ /* 0x080fe200078208ff */
[----:B------:R1:W5:Y:S01]  /*09b0*/  LDG.E.U16 R36, desc[UR10][R48.64] ;  /* 0x0000000a30247981 */ /* 0x000362000c1e1500 */
[----:B0-----:R-:W-:-:S03]  /*09c0*/  LEA R42, P0, R41, R2, 0x1 ;  /* 0x00000002292a7211 */ /* 0x001fc600078008ff */
[----:B------:R-:W5:Y:S01]  /*09d0*/  LDG.E.U16 R38, desc[UR10][R52.64] ;  /* 0x0000000a34267981 */ /* 0x000f62000c1e1500 */
[-C--:B------:R-:W-:Y:S01]  /*09e0*/  LEA.HI.X.SX32 R43, R41, R0.reuse, 0x1, P0 ;  /* 0x00000000292b7211 */ /* 0x080fe200000f0eff */
[----:B------:R-:W-:Y:S01]  /*09f0*/  IMAD R41, R15, 0x4, R39 ;  /* 0x000000040f297824 */ /* 0x000fe200078e0227 */
[----:B------:R-:W-:-:S04]  /*0a00*/  LEA.HI.X.SX32 R51, R51, R0, 0x1, P1 ;  /* 0x0000000033337211 */ /* 0x000fc800008f0eff */
[----:B------:R-:W-:Y:S01]  /*0a10*/  LEA R55, R15, R41, 0x2 ;  /* 0x000000290f377211 */ /* 0x000fe200078e10ff */
[----:B------:R0:W5:Y:S01]  /*0a20*/  LDG.E.U16 R37, desc[UR10][R50.64] ;  /* 0x0000000a32257981 */ /* 0x000162000c1e1500 */
[----:B------:R-:W-:-:S04]  /*0a30*/  LEA R44, P0, R39, R2, 0x1 ;  /* 0x00000002272c7211 */ /* 0x000fc800078008ff */
[----:B------:R-:W-:Y:S02]  /*0a40*/  LEA.HI.X.SX32 R45, R39, R0, 0x1, P0 ;  /* 0x00000000272d7211 */ /* 0x000fe400000f0eff */
[----:B-1----:R-:W-:Y:S01]  /*0a50*/  LEA R48, P0, R55, R2, 0x1 ;  /* 0x0000000237307211 */ /* 0x002fe200078008ff */
[----:B------:R-:W5:Y:S01]  /*0a60*/  LDG.E.U16 R39, desc[UR10][R42.64] ;  /* 0x0000000a2a277981 */ /* 0x000f62000c1e1500 */
[----:B0-----:R-:W-:Y:S02]  /*0a70*/  IMAD R51, R15, 0x4, R55 ;  /* 0x000000040f337824 */ /* 0x001fe400078e0237 */
        /* <DEDUP_REMOVED lines=98> */
[----:B------:R-:W-:-:S04]  /*10a0*/  IMAD R77, R15, 0x4, R75 ;  /* 0x000000040f4d7824 */ /* 0x000fc800078e024b */
[----:B------:R-:W-:Y:S01]  /*10b0*/  IMAD R79, R15, 0x4, R77 ;  /* 0x000000040f4f7824 */ /* 0x000fe200078e024d */
[----:B------:R-:W-:Y:S01]  /*10c0*/  LEA R70, P1, R65, R2, 0x1 ;  /* 0x0000000241467211 */ /* 0x000fe200078208ff */
[----:B------:R-:W5:Y:S03]  /*10d0*/  LDG.E.U16 R66, desc[UR10][R72.64] ;  /* 0x0000000a48427981 */ /* 0x000f66000c1e1500 */
[----:B------:R-:W-:Y:S02]  /*10e0*/  LEA R81, R15, R79, 0x2 ;  /* 0x0000004f0f517211 */ /* 0x000fe400078e10ff */
[----:B------:R-:W-:-:S03]  /*10f0*/  LEA.HI.X.SX32 R71, R65, R0, 0x1, P1 ;  /* 0x0000000041477211 */ /* 0x000fc600008f0eff */
[----:B------:R-:W-:Y:S02]  /*1100*/  IMAD R83, R15, 0x4, R81 ;  /* 0x000000040f537824 */ /* 0x000fe400078e0251 */
[----:B------:R0:W5:Y:S01]  /*1110*/  LDG.E.U16 R65, desc[UR10][R70.64] ;  /* 0x0000000a46417981 */ /* 0x000162000c1e1500 */
[----:B------:R-:W-:Y:S01]  /*1120*/  LEA R74, P0, R75, R2, 0x1 ;  /* 0x000000024b4a7211 */ /* 0x000fe200078008ff */
[----:B0-----:R-:W-:-:S03]  /*1130*/  IMAD R71, R15, 0x4, R83 ;  /* 0x000000040f477824 */ /* 0x001fc600078e0253 */
[----:B------:R-:W-:Y:S01]  /*1140*/  LEA.HI.X.SX32 R75, R75, R0, 0x1, P0 ;  /* 0x000000004b4b7211 */ /* 0x000fe200000f0eff */
[----:B------:R-:W-:Y:S01]  /*1150*/  IMAD R73, R15, 0x4, R71 ;  /* 0x000000040f497824 */ /* 0x000fe200078e0247 */
[----:B------:R-:W-:-:S03]  /*1160*/  LEA R76, P0, R77, R2, 0x1 ;  /* 0x000000024d4c7211 */ /* 0x000fc600078008ff */
[----:B------:R0:W5:Y:S01]  /*1170*/  LDG.E.U16 R67, desc[UR10][R74.64] ;  /* 0x0000000a4a437981 */ /* 0x000162000c1e1500 */
[----:B------:R-:W-:Y:S02]  /*1180*/  LEA R89, R15, R73, 0x2 ;  /* 0x000000490f597211 */ /* 0x000fe400078e10ff */
[----:B------:R-:W-:Y:S02]  /*1190*/  LEA.HI.X.SX32 R77, R77, R0, 0x1, P0 ;  /* 0x000000004d4d7211 */ /* 0x000fe400000f0eff */
[----:B------:R-:W-:Y:S01]  /*11a0*/  LEA R80, P0, R81, R2, 0x1 ;  /* 0x0000000251507211 */ /* 0x000fe200078008ff */
[----:B0-----:R-:W-:-:S03]  /*11b0*/  IMAD R75, R15, 0x4, R89 ;  /* 0x000000040f4b7824 */ /* 0x001fc600078e0259 */
[----:B------:R-:W-:Y:S01]  /*11c0*/  LEA.HI.X.SX32 R81, R81, R0, 0x1, P0 ;  /* 0x0000000051517211 */ /* 0x000fe200000f0eff */
[----:B------:R0:W5:Y:S01]  /*11d0*/  LDG.E.U16 R68, desc[UR10][R76.64] ;  /* 0x0000000a4c447981 */ /* 0x000162000c1e1500 */
[-C--:B------:R-:W-:Y:S02]  /*11e0*/  LEA R78, P1, R79, R2.reuse, 0x1 ;  /* 0x000000024f4e7211 */ /* 0x080fe400078208ff */
[----:B------:R-:W-:Y:S01]  /*11f0*/  LEA R82, P0, R83, R2, 0x1 ;  /* 0x0000000253527211 */ /* 0x000fe200078008ff */
[----:B------:R-:W5:Y:S01]  /*1200*/  LDG.E.U16 R70, desc[UR10][R80.64] ;  /* 0x0000000a50467981 */ /* 0x000f62000c1e1500 */
[-C--:B------:R-:W-:Y:S02]  /*1210*/  LEA.HI.X.SX32 R79, R79, R0.reuse, 0x1, P1 ;  /* 0x000000004f4f7211 */ /* 0x080fe400008f0eff */
[----:B------:R-:W-:Y:S01]  /*1220*/  LEA.HI.X.SX32 R83, R83, R0, 0x1, P0 ;  /* 0x0000000053537211 */ /* 0x000fe200000f0eff */
[----:B0-----:R-:W-:Y:S01]  /*1230*/  IMAD R77, R15, 0x4, R75 ;  /* 0x000000040f4d7824 */ /* 0x001fe200078e024b */
[----:B------:R-:W-:Y:S01]  /*1240*/  LEA R84, P0, R71, R2, 0x1 ;  /* 0x0000000247547211 */ /* 0x000fe200078008ff */
[----:B------:R0:W5:Y:S02]  /*1250*/  LDG.E.U16 R69, desc[UR10][R78.64] ;  /* 0x0000000a4e457981 */ /* 0x000164000c1e1500 */
[----:B------:R-:W-:Y:S01]  /*1260*/  IMAD R91, R15, 0x4, R77 ;  /* 0x000000040f5b7824 */ /* 0x000fe200078e024d */
[----:B------:R-:W-:-:S02]  /*1270*/  LEA.HI.X.SX32 R85, R71, R0, 0x1, P0 ;  /* 0x0000000047557211 */ /* 0x000fc400000f0eff */
[-C--:B------:R-:W-:Y:S01]  /*1280*/  LEA R86, P1, R73, R2.reuse, 0x1 ;  /* 0x0000000249567211 */ /* 0x080fe200078208ff */
[----:B------:R1:W5:Y:S01]  /*1290*/  LDG.E.U16 R71, desc[UR10][R82.64] ;  /* 0x0000000a52477981 */ /* 0x000362000c1e1500 */
[----:B------:R-:W-:Y:S02]  /*12a0*/  LEA R93, R15, R91, 0x2 ;  /* 0x0000005b0f5d7211 */ /* 0x000fe400078e10ff */
[C---:B0-----:R-:W-:Y:S01]  /*12b0*/  LEA R78, P0, R89.reuse, R2, 0x1 ;  /* 0x00000002594e7211 */ /* 0x041fe200078008ff */
[----:B------:R0:W5:Y:S03]  /*12c0*/  LDG.E.U16 R72, desc[UR10][R84.64] ;  /* 0x0000000a54487981 */ /* 0x000166000c1e1500 */
[----:B------:R-:W-:Y:S01]  /*12d0*/  LEA.HI.X.SX32 R79, R89, R0, 0x1, P0 ;  /* 0x00000000594f7211 */ /* 0x000fe200000f0eff */
[----:B------:R-:W-:-:S04]  /*12e0*/  IMAD R89, R15, 0x4, R93 ;  /* 0x000000040f597824 */ /* 0x000fc800078e025d */
[----:B------:R-:W-:Y:S01]  /*12f0*/  IMAD R95, R15, 0x4, R89 ;  /* 0x000000040f5f7824 */ /* 0x000fe200078e0259 */
[----:B------:R-:W-:Y:S01]  /*1300*/  LEA R80, P0, R75, R2, 0x1 ;  /* 0x000000024b507211 */ /* 0x000fe200078008ff */
[----:B------:R-:W5:Y:S02]  /*1310*/  LDG.E.U16 R74, desc[UR10][R78.64] ;  /* 0x0000000a4e4a7981 */ /* 0x000f64000c1e1500 */
[----:B------:R-:W-:-:S05]  /*1320*/  IMAD R97, R15, 0x4, R95 ;  /* 0x000000040f617824 */ /* 0x000fca00078e025f */
[----:B------:R-:W-:Y:S02]  /*1330*/  LEA R99, R15, R97, 0x2 ;  /* 0x000000610f637211 */ /* 0x000fe400078e10ff */
[-C--:B------:R-:W-:Y:S02]  /*1340*/  LEA.HI.X.SX32 R87, R73, R0.reuse, 0x1, P1 ;  /* 0x0000000049577211 */ /* 0x080fe400008f0eff */
[----:B------:R-:W-:Y:S01]  /*1350*/  LEA.HI.X.SX32 R81, R75, R0, 0x1, P0 ;  /* 0x000000004b517211 */ /* 0x000fe200000f0eff */
[----:B------:R-:W-:Y:S01]  /*1360*/  IMAD R101, R15, 0x4, R99 ;  /* 0x000000040f657824 */ /* 0x000fe200078e0263 */
[----:B-1----:R-:W-:Y:S01]  /*1370*/  LEA R82, P0, R77, R2, 0x1 ;  /* 0x000000024d527211 */ /* 0x002fe200078008ff */
[----:B------:R1:W5:Y:S02]  /*1380*/  LDG.E.U16 R73, desc[UR10][R86.64] ;  /* 0x0000000a56497981 */ /* 0x000364000c1e1500 */
[----:B------:R-:W-:Y:S01]  /*1390*/  IMAD R103, R15, 0x4, R101 ;  /* 0x000000040f677824 */ /* 0x000fe200078e0265 */
[----:B------:R-:W-:Y:S01]  /*13a0*/  LEA.HI.X.SX32 R83, R77, R0, 0x1, P0 ;  /* 0x000000004d537211 */ /* 0x000fe200000f0eff */
[----:B------:R-:W5:Y:S02]  /*13b0*/  LDG.E.U16 R75, desc[UR10][R80.64] ;  /* 0x0000000a504b7981 */ /* 0x000f64000c1e1500 */
[----:B------:R-:W-:Y:S01]  /*13c0*/  IMAD R105, R15, 0x4, R103 ;  /* 0x000000040f697824 */ /* 0x000fe200078e0267 */
[-C--:B0-----:R-:W-:Y:S01]  /*13d0*/  LEA R84, P1, R91, R2.reuse, 0x1 ;  /* 0x000000025b547211 */ /* 0x081fe200078208ff */
[----:B------:R0:W5:Y:S01]  /*13e0*/  LDG.E.U16 R76, desc[UR10][R82.64] ;  /* 0x0000000a524c7981 */ /* 0x000162000c1e1500 */
[----:B-1----:R-:W-:-:S04]  /*13f0*/  LEA R86, P0, R93, R2, 0x1 ;  /* 0x000000025d567211 */ /* 0x002fc800078008ff */
[----:B------:R-:W-:Y:S02]  /*1400*/  LEA.HI.X.SX32 R87, R93, R0, 0x1, P0 ;  /* 0x000000005d577211 */ /* 0x000fe400000f0eff */
[----:B------:R-:W-:Y:S02]  /*1410*/  LEA R88, P0, R89, R2, 0x1 ;  /* 0x0000000259587211 */ /* 0x000fe400078008ff */
[----:B------:R-:W-:Y:S01]  /*1420*/  LEA R107, R15, R105, 0x2 ;  /* 0x000000690f6b7211 */ /* 0x000fe200078e10ff */
[----:B------:R1:W5:Y:S01]  /*1430*/  LDG.E.U16 R78, desc[UR10][R86.64] ;  /* 0x0000000a564e7981 */ /* 0x000362000c1e1500 */
[-C--:B------:R-:W-:Y:S02]  /*1440*/  LEA.HI.X.SX32 R89, R89, R0.reuse, 0x1, P0 ;  /* 0x0000000059597211 */ /* 0x080fe400000f0eff */
[----:B------:R-:W-:Y:S02]  /*1450*/  LEA.HI.X.SX32 R85, R91, R0, 0x1, P1 ;  /* 0x000000005b557211 */ /* 0x000fe400008f0eff */
[-C--:B------:R-:W-:Y:S01]  /*1460*/  LEA R90, P0, R95, R2.reuse, 0x1 ;  /* 0x000000025f5a7211 */ /* 0x080fe200078008ff */
[----:B------:R-:W-:Y:S01]  /*1470*/  IMAD R109, R15, 0x4, R107 ;  /* 0x000000040f6d7824 */ /* 0x000fe200078e026b */
[----:B------:R-:W-:Y:S01]  /*1480*/  LEA R92, P1, R97, R2, 0x1 ;  /* 0x00000002615c7211 */ /* 0x000fe200078208ff */
[----:B------:R3:W5:Y:S01]  /*1490*/  LDG.E.U16 R79, desc[UR10][R88.64] ;  /* 0x0000000a584f7981 */ /* 0x000762000c1e1500 */
[----:B------:R-:W-:-:S02]  /*14a0*/  LEA.HI.X.SX32 R91, R95, R0, 0x1, P0 ;  /* 0x000000005f5b7211 */ /* 0x000fc400000f0eff */
[----:B------:R-:W-:Y:S01]  /*14b0*/  LEA.HI.X.SX32 R93, R97, R0, 0x1, P1 ;  /* 0x00000000615d7211 */ /* 0x000fe200008f0eff */
[----:B------:R-:W-:Y:S01]  /*14c0*/  IMAD R97, R15, 0x4, R109 ;  /* 0x000000040f617824 */ /* 0x000fe200078e026d */
[C---:B0-----:R-:W-:Y:S01]  /*14d0*/  LEA R82, P0, R99.reuse, R2, 0x1 ;  /* 0x0000000263527211 */ /* 0x041fe200078008ff */
[----:B------:R0:W5:Y:S03]  /*14e0*/  LDG.E.U16 R80, desc[UR10][R90.64] ;  /* 0x0000000a5a507981 */ /* 0x000166000c1e1500 */
[----:B------:R-:W-:Y:S01]  /*14f0*/  LEA.HI.X.SX32 R83, R99, R0, 0x1, P0 ;  /* 0x0000000063537211 */ /* 0x000fe200000f0eff */
[C---:B------:R-:W-:Y:S01]  /*1500*/  IMAD R99, R15.reuse, 0x4, R97 ;  /* 0x000000040f637824 */ /* 0x040fe200078e0261 */
[----:B------:R-:W5:Y:S04]  /*1510*/  LDG.E.U16 R77, desc[UR10][R84.64] ;  /* 0x0000000a544d7981 */ /* 0x000f68000c1e1500 */
[C---:B------:R-:W-:Y:S01]  /*1520*/  LEA R111, R15.reuse, R99, 0x2 ;  /* 0x000000630f6f7211 */ /* 0x040fe200078e10ff */
[----:B------:R-:W5:Y:S04]  /*1530*/  LDG.E.U16 R81, desc[UR10][R92.64] ;  /* 0x0000000a5c517981 */ /* 0x000f68000c1e1500 */
[----:B------:R-:W-:Y:S01]  /*1540*/  IMAD R113, R15, 0x4, R111 ;  /* 0x000000040f717824 */ /* 0x000fe200078e026f */
[----:B-1----:R-:W-:Y:S01]  /*1550*/  LEA R86, P0, R101, R2, 0x1 ;  /* 0x0000000265567211 */ /* 0x002fe200078008ff */
[----:B------:R1:W5:Y:S02]  /*1560*/  LDG.E.U16 R84, desc[UR10][R82.64] ;  /* 0x0000000a52547981 */ /* 0x000364000c1e1500 */
[----:B------:R-:W-:Y:S01]  /*1570*/  IMAD R115, R15, 0x4, R113 ;  /* 0x000000040f737824 */ /* 0x000fe200078e0271 */
[----:B------:R-:W-:-:S03]  /*1580*/  LEA.HI.X.SX32 R87, R101, R0, 0x1, P0 ;  /* 0x0000000065577211 */ /* 0x000fc600000f0eff */
[----:B------:R-:W-:Y:S01]  /*1590*/  IMAD R117, R15, 0x4, R115 ;  /* 0x000000040f757824 */ /* 0x000fe200078e0273 */
[----:B---3--:R-:W-:Y:S01]  /*15a0*/  LEA R88, P0, R103, R2, 0x1 ;  /* 0x0000000267587211 */ /* 0x008fe200078008ff */
[----:B------:R3:W5:Y:S03]  /*15b0*/  LDG.E.U16 R85, desc[UR10][R86.64] ;  /* 0x0000000a56557981 */ /* 0x000766000c1e1500 */
[----:B------:R-:W-:Y:S02]  /*15c0*/  LEA R119, R15, R117, 0x2 ;  /* 0x000000750f777211 */ /* 0x000fe400078e10ff */
[----:B------:R-:W-:Y:S02]  /*15d0*/  LEA.HI.X.SX32 R89, R103, R0, 0x1, P0 ;  /* 0x0000000067597211 */ /* 0x000fe400000f0eff */
[-C--:B0-----:R-:W-:Y:S01]  /*15e0*/  LEA R90, P0, R107, R2.reuse, 0x1 ;  /* 0x000000026b5a7211 */ /* 0x081fe200078008ff */
[----:B------:R-:W-:Y:S01]  /*15f0*/  IMAD R121, R15, 0x4, R119 ;  /* 0x000000040f797824 */ /* 0x000fe200078e0277 */
[----:B------:R-:W-:Y:S01]  /*1600*/  LEA R94, P1, R105, R2, 0x1 ;  /* 0x00000002695e7211 */ /* 0x000fe200078208ff */
[----:B------:R0:W5:Y:S01]  /*1610*/  LDG.E.U16 R100, desc[UR10][R88.64] ;  /* 0x0000000a58647981 */ /* 0x000162000c1e1500 */
[----:B------:R-:W-:Y:S01]  /*1620*/  LEA.HI.X.SX32 R91, R107, R0, 0x1, P0 ;  /* 0x000000006b5b7211 */ /* 0x000fe200000f0eff */
[----:B------:R-:W-:Y:S01]  /*1630*/  IMAD R123, R15, 0x4, R121 ;  /* 0x000000040f7b7824 */ /* 0x000fe200078e0279 */
[----:B-1----:R-:W-:-:S03]  /*1640*/  LEA R82, P0, R109, R2, 0x1 ;  /* 0x000000026d527211 */ /* 0x002fc600078008ff */
[----:B------:R-:W-:Y:S01]  /*1650*/  IMAD R125, R15, 0x4, R123 ;  /* 0x000000040f7d7824 */ /* 0x000fe200078e027b */
[----:B------:R-:W-:Y:S01]  /*1660*/  LEA.HI.X.SX32 R83, R109, R0, 0x1, P0 ;  /* 0x000000006d537211 */ /* 0x000fe200000f0eff */
[----:B------:R1:W5:Y:S01]  /*1670*/  LDG.E.U16 R102, desc[UR10][R90.64] ;  /* 0x0000000a5a667981 */ /* 0x000362000c1e1500 */
[----:B---3--:R-:W-:Y:S02]  /*1680*/  LEA R86, P0, R97, R2, 0x1 ;  /* 0x0000000261567211 */ /* 0x008fe400078008ff */
[-C--:B------:R-:W-:Y:S01]  /*1690*/  LEA.HI.X.SX32 R95, R105, R0.reuse, 0x1, P1 ;  /* 0x00000000695f7211 */ /* 0x080fe200008f0eff */
[----:B------:R-:W3:Y:S01]  /*16a0*/  LDG.E.U16 R103, desc[UR10][R82.64] ;  /* 0x0000000a52677981 */ /* 0x000ee2000c1e1500 */
[----:B------:R-:W-:Y:S02]  /*16b0*/  LEA.HI.X.SX32 R87, R97, R0, 0x1, P0 ;  /* 0x0000000061577211 */ /* 0x000fe400000f0eff */
[----:B0-----:R-:W-:Y:S01]  /*16c0*/  LEA R88, P1, R99, R2, 0x1 ;  /* 0x0000000263587211 */ /* 0x001fe200078208ff */
[----:B------:R0:W3:Y:S01]  /*16d0*/  LDG.E.U16 R101, desc[UR10][R94.64] ;  /* 0x0000000a5e657981 */ /* 0x0000e2000c1e1500 */
[----:B------:R-:W-:-:S02]  /*16e0*/  LEA R97, R15, R125, 0x2 ;  /* 0x0000007d0f617211 */ /* 0x000fc400078e10ff */
[----:B------:R-:W-:Y:S01]  /*16f0*/  LEA R92, P0, R111, R2, 0x1 ;  /* 0x000000026f5c7211 */ /* 0x000fe200078008ff */
[----:B------:R-:W3:Y:S01]  /*1700*/  LDG.E.U16 R104, desc[UR10][R86.64] ;  /* 0x0000000a56687981 */ /* 0x000ee2000c1e1500 */
[-C--:B------:R-:W-:Y:S01]  /*1710*/  LEA.HI.X.SX32 R89, R99, R0.reuse, 0x1, P1 ;  /* 0x0000000063597211 */ /* 0x080fe200008f0eff */
[----:B------:R-:W-:Y:S01]  /*1720*/  IMAD R99, R15, 0x4, R97 ;  /* 0x000000040f637824 */ /* 0x000fe200078e0261 */
[----:B------:R-:W-:Y:S02]  /*1730*/  LEA.HI.X.SX32 R93, R111, R0, 0x1, P0 ;  /* 0x000000006f5d7211 */ /* 0x000fe400000f0eff */
[-C--:B-1----:R-:W-:Y:S01]  /*1740*/  LEA R90, P0, R113, R2.reuse, 0x1 ;  /* 0x00000002715a7211 */ /* 0x082fe200078008ff */
[----:B------:R-:W-:Y:S01]  /*1750*/  IMAD R127, R15, 0x4, R99 ;  /* 0x000000040f7f7824 */ /* 0x000fe200078e0263 */
[----:B0-----:R-:W-:Y:S01]  /*1760*/  LEA R94, P1, R117, R2, 0x1 ;  /* 0x00000002755e7211 */ /* 0x001fe200078208ff */
[----:B------:R-:W3:Y:S01]  /*1770*/  LDG.E.U16 R105, desc[UR10][R88.64] ;  /* 0x0000000a58697981 */ /* 0x000ee2000c1e1500 */
[----:B------:R-:W-:Y:S01]  /*1780*/  LEA.HI.X.SX32 R91, R113, R0, 0x1, P0 ;  /* 0x00000000715b7211 */ /* 0x000fe200000f0eff */
[----:B------:R-:W-:Y:S01]  /*1790*/  IMAD R113, R15, 0x4, R127 ;  /* 0x000000040f717824 */ /* 0x000fe200078e027f */
[----:B------:R-:W-:Y:S01]  /*17a0*/  LEA R82, P0, R115, R2, 0x1 ;  /* 0x0000000273527211 */ /* 0x000fe200078008ff */
[----:B------:R-:W3:Y:S03]  /*17b0*/  LDG.E.U16 R106, desc[UR10][R92.64] ;  /* 0x0000000a5c6a7981 */ /* 0x000ee6000c1e1500 */
[----:B------:R-:W-:Y:S01]  /*17c0*/  LEA R129, R15, R113, 0x2 ;  /* 0x000000710f817211 */ /* 0x000fe200078e10ff */
[----:B------:R0:W3:Y:S01]  /*17d0*/  LDG.E.U16 R107, desc[UR10][R90.64] ;  /* 0x0000000a5a6b7981 */ /* 0x0000e2000c1e1500 */
[----:B------:R-:W-:-:S03]  /*17e0*/  LEA.HI.X.SX32 R83, R115, R0, 0x1, P0 ;  /* 0x0000000073537211 */ /* 0x000fc600000f0eff */
[----:B------:R-:W-:Y:S01]  /*17f0*/  IMAD R115, R15, 0x4, R129 ;  /* 0x000000040f737824 */ /* 0x000fe200078e0281 */
[----:B------:R-:W-:Y:S01]  /*1800*/  LEA.HI.X.SX32 R95, R117, R0, 0x1, P1 ;  /* 0x00000000755f7211 */ /* 0x000fe200008f0eff */
[----:B------:R1:W3:Y:S01]  /*1810*/  LDG.E.U16 R108, desc[UR10][R82.64] ;  /* 0x0000000a526c7981 */ /* 0x0002e2000c1e1500 */
[-C--:B------:R-:W-:Y:S01]  /*1820*/  LEA R110, P0, R119, R2.reuse, 0x1 ;  /* 0x00000002776e7211 */ /* 0x080fe200078008ff */
[----:B------:R-:W-:Y:S01]  /*1830*/  IMAD R117, R15, 0x4, R115 ;  /* 0x000000040f757824 */ /* 0x000fe200078e0273 */
[----:B0-----:R-:W-:Y:S01]  /*1840*/  LEA R90, P1, R125, R2, 0x1 ;  /* 0x000000027d5a7211 */ /* 0x001fe200078208ff */
[----:B------:R-:W3:Y:S01]  /*1850*/  LDG.E.U16 R109, desc[UR10][R94.64] ;  /* 0x0000000a5e6d7981 */ /* 0x000ee2000c1e1500 */
[----:B------:R-:W-:Y:S01]  /*1860*/  LEA.HI.X.SX32 R111, R119, R0, 0x1, P0 ;  /* 0x00000000776f7211 */ /* 0x000fe200000f0eff */
[----:B------:R-:W-:Y:S01]  /*1870*/  IMAD R119, R15, 0x4, R117 ;  /* 0x000000040f777824 */ /* 0x000fe200078e0275 */
[----:B------:R-:W-:-:S03]  /*1880*/  LEA R86, P0, R121, R2, 0x1 ;  /* 0x0000000279567211 */ /* 0x000fc600078008ff */
[----:B------:R0:W3:Y:S01]  /*1890*/  LDG.E.U16 R110, desc[UR10][R110.64] ;  /* 0x0000000a6e6e7981 */ /* 0x0000e2000c1e1500 */
[----:B------:R-:W-:Y:S02]  /*18a0*/  LEA R131, R15, R119, 0x2 ;  /* 0x000000770f837211 */ /* 0x000fe400078e10ff */
[----:B------:R-:W-:-:S03]  /*18b0*/  LEA.HI.X.SX32 R87, R121, R0, 0x1, P0 ;  /* 0x0000000079577211 */ /* 0x000fc600000f0eff */
[----:B------:R-:W-:Y:S01]  /*18c0*/  IMAD R121, R15, 0x4, R131 ;  /* 0x000000040f797824 */ /* 0x000fe200078e0283 */
[----:B------:R-:W-:Y:S01]  /*18d0*/  LEA R88, P0, R123, R2, 0x1 ;  /* 0x000000027b587211 */ /* 0x000fe200078008ff */
[----:B------:R4:W3:Y:S02]  /*18e0*/  LDG.E.U16 R112, desc[UR10][R86.64] ;  /* 0x0000000a56707981 */ /* 0x0008e4000c1e1500 */
[----:B------:R-:W-:Y:S01]  /*18f0*/  IMAD R133, R15, 0x4, R121 ;  /* 0x000000040f857824 */ /* 0x000fe200078e0279 */
[----:B------:R-:W-:-:S03]  /*1900*/  LEA.HI.X.SX32 R89, R123, R0, 0x1, P0 ;  /* 0x000000007b597211 */ /* 0x000fc600000f0eff */
[----:B------:R-:W-:Y:S01]  /*1910*/  IMAD R123, R15, 0x4, R133 ;  /* 0x000000040f7b7824 */ /* 0x000fe200078e0285 */
[----:B-1----:R-:W-:Y:S01]  /*1920*/  LEA R82, P0, R97, R2, 0x1 ;  /* 0x0000000261527211 */ /* 0x002fe200078008ff */
[----:B------:R1:W3:Y:S03]  /*1930*/  LDG.E.U16 R114, desc[UR10][R88.64] ;  /* 0x0000000a58727981 */ /* 0x0002e6000c1e1500 */
[----:B0-----:R-:W-:Y:S02]  /*1940*/  LEA R111, R15, R123, 0x2 ;  /* 0x0000007b0f6f7211 */ /* 0x001fe400078e10ff */
[----:B------:R-:W-:-:S03]  /*1950*/  LEA.HI.X.SX32 R91, R125, R0, 0x1, P1 ;  /* 0x000000007d5b7211 */ /* 0x000fc600008f0eff */
[----:B------:R-:W-:Y:S01]  /*1960*/  IMAD R125, R15, 0x4, R111 ;  /* 0x000000040f7d7824 */ /* 0x000fe200078e026f */
[----:B------:R-:W-:Y:S01]  /*1970*/  LEA.HI.X.SX32 R83, R97, R0, 0x1, P0 ;  /* 0x0000000061537211 */ /* 0x000fe200000f0eff */
[----:B------:R-:W3:Y:S01]  /*1980*/  LDG.E.U16 R116, desc[UR10][R90.64] ;  /* 0x0000000a5a747981 */ /* 0x000ee2000c1e1500 */
[-C--:B------:R-:W-:Y:S01]  /*1990*/  LEA R92, P0, R99, R2.reuse, 0x1 ;  /* 0x00000002635c7211 */ /* 0x080fe200078008ff */
[----:B------:R-:W-:Y:S01]  /*19a0*/  IMAD R135, R15, 0x4, R125 ;  /* 0x000000040f877824 */ /* 0x000fe200078e027d */
[----:B------:R-:W-:Y:S01]  /*19b0*/  LEA R94, P1, R115, R2, 0x1 ;  /* 0x00000002735e7211 */ /* 0x000fe200078208ff */
[----:B------:R-:W3:Y:S01]  /*19c0*/  LDG.E.U16 R118, desc[UR10][R82.64] ;  /* 0x0000000a52767981 */ /* 0x000ee2000c1e1500 */
[----:B------:R-:W-:Y:S01]  /*19d0*/  LEA.HI.X.SX32 R93, R99, R0, 0x1, P0 ;  /* 0x00000000635d7211 */ /* 0x000fe200000f0eff */
[----:B------:R-:W-:Y:S01]  /*19e0*/  IMAD R137, R15, 0x4, R135 ;  /* 0x000000040f897824 */ /* 0x000fe200078e0287 */
[----:B----4-:R-:W-:Y:S02]  /*19f0*/  LEA R86, P0, R113, R2, 0x1 ;  /* 0x0000000271567211 */ /* 0x010fe400078008ff */
[-C--:B------:R-:W-:Y:S01]  /*1a00*/  LEA.HI.X.SX32 R95, R115, R0.reuse, 0x1, P1 ;  /* 0x00000000735f7211 */ /* 0x080fe200008f0eff */
[----:B------:R-:W4:Y:S01]  /*1a10*/  LDG.E.U16 R120, desc[UR10][R92.64] ;  /* 0x0000000a5c787981 */ /* 0x000f22000c1e1500 */
[----:B------:R-:W-:-:S02]  /*1a20*/  LEA.HI.X.SX32 R87, R113, R0, 0x1, P0 ;  /* 0x0000000071577211 */ /* 0x000fc400000f0eff */
[----:B------:R-:W-:Y:S01]  /*1a30*/  LEA R113, R15, R137, 0x2 ;  /* 0x000000890f717211 */ /* 0x000fe200078e10ff */
[----:B------:R-:W4:Y:S01]  /*1a40*/  LDG.E.U16 R126, desc[UR10][R94.64] ;  /* 0x0000000a5e7e7981 */ /* 0x000f22000c1e1500 */
[----:B------:R-:W-:-:S03]  /*1a50*/  LEA R96, P0, R119, R2, 0x1 ;  /* 0x0000000277607211 */ /* 0x000fc600078008ff */
[----:B------:R-:W-:Y:S01]  /*1a60*/  IMAD R115, R15, 0x4, R113 ;  /* 0x000000040f737824 */ /* 0x000fe200078e0271 */
[----:B------:R-:W-:Y:S01]  /*1a70*/  LEA.HI.X.SX32 R97, R119, R0, 0x1, P0 ;  /* 0x0000000077617211 */ /* 0x000fe200000f0eff */
[----:B------:R0:W4:Y:S02]  /*1a80*/  LDG.E.U16 R122, desc[UR10][R86.64] ;  /* 0x0000000a567a7981 */ /* 0x000124000c1e1500 */
[----:B------:R-:W-:Y:S01]  /*1a90*/  IMAD R119, R15, 0x4, R115 ;  /* 0x000000040f777824 */ /* 0x000fe200078e0273 */
[----:B------:R-:W-:Y:S01]  /*1aa0*/  LEA R98, P0, R121, R2, 0x1 ;  /* 0x0000000279627211 */ /* 0x000fe200078008ff */
[----:B------:R2:W4:Y:S02]  /*1ab0*/  LDG.E.U16 R128, desc[UR10][R96.64] ;  /* 0x0000000a60807981 */ /* 0x000524000c1e1500 */
[----:B------:R-:W-:Y:S01]  /*1ac0*/  IMAD R139, R15, 0x4, R119 ;  /* 0x000000040f8b7824 */ /* 0x000fe200078e0277 */
[----:B------:R-:W-:Y:S02]  /*1ad0*/  LEA.HI.X.SX32 R99, R121, R0, 0x1, P0 ;  /* 0x0000000079637211 */ /* 0x000fe400000f0eff */
[----:B-1----:R-:W-:-:S02]  /*1ae0*/  LEA R88, P1, R123, R2, 0x1 ;  /* 0x000000027b587211 */ /* 0x002fc400078208ff */
[----:B------:R-:W-:Y:S01]  /*1af0*/  LEA R121, R15, R139, 0x2 ;  /* 0x0000008b0f797211 */ /* 0x000fe200078e10ff */
[----:B------:R1:W4:Y:S01]  /*1b00*/  LDG.E.U16 R130, desc[UR10][R98.64] ;  /* 0x0000000a62827981 */ /* 0x000322000c1e1500 */
[----:B------:R-:W-:Y:S02]  /*1b10*/  LEA.HI.X.SX32 R89, R123, R0, 0x1, P1 ;  /* 0x000000007b597211 */ /* 0x000fe400008f0eff */
[-C--:B0-----:R-:W-:Y:S01]  /*1b20*/  LEA R86, P0, R125, R2.reuse, 0x1 ;  /* 0x000000027d567211 */ /* 0x081fe200078008ff */
[----:B------:R-:W-:Y:S01]  /*1b30*/  IMAD R123, R15, 0x4, R121 ;  /* 0x000000040f7b7824 */ /* 0x000fe200078e0279 */
[----:B------:R-:W-:Y:S01]  /*1b40*/  LEA R82, P1, R115, R2, 0x1 ;  /* 0x0000000273527211 */ /* 0x000fe200078208ff */
[----:B------:R-:W4:Y:S01]  /*1b50*/  LDG.E.U16 R132, desc[UR10][R88.64] ;  /* 0x0000000a58847981 */ /* 0x000f22000c1e1500 */
[----:B------:R-:W-:Y:S01]  /*1b60*/  LEA.HI.X.SX32 R87, R125, R0, 0x1, P0 ;  /* 0x000000007d577211 */ /* 0x000fe200000f0eff */
[----:B------:R-:W-:Y:S01]  /*1b70*/  IMAD R125, R15, 0x4, R123 ;  /* 0x000000040f7d7824 */ /* 0x000fe200078e027b */
[----:B------:R-:W-:-:S03]  /*1b80*/  LEA R90, P0, R137, R2, 0x1 ;  /* 0x00000002895a7211 */ /* 0x000fc600078008ff */
[----:B------:R-:W-:Y:S01]  /*1b90*/  IMAD R141, R15, 0x4, R125 ;  /* 0x000000040f8d7824 */ /* 0x000fe200078e027d */
[-C--:B------:R-:W-:Y:S01]  /*1ba0*/  LEA.HI.X.SX32 R91, R137, R0.reuse, 0x1, P0 ;  /* 0x00000000895b7211 */ /* 0x080fe200000f0eff */
[----:B------:R0:W4:Y:S03]  /*1bb0*/  LDG.E.U16 R134, desc[UR10][R86.64] ;  /* 0x0000000a56867981 */ /* 0x000126000c1e1500 */
[----:B------:R-:W-:Y:S01]  /*1bc0*/  LEA R137, R15, R141, 0x2 ;  /* 0x0000008d0f897211 */ /* 0x000fe200078e10ff */
[----:B------:R0:W4:Y:S01]  /*1bd0*/  LDG.E.U16 R136, desc[UR10][R90.64] ;  /* 0x0000000a5a887981 */ /* 0x000122000c1e1500 */
[----:B------:R-:W-:-:S03]  /*1be0*/  LEA.HI.X.SX32 R83, R115, R0, 0x1, P1 ;  /* 0x0000000073537211 */ /* 0x000fc600008f0eff */
[----:B--2---:R-:W-:Y:S01]  /*1bf0*/  IMAD R97, R15, 0x4, R137 ;  /* 0x000000040f617824 */ /* 0x004fe200078e0289 */
[----:B------:R-:W-:Y:S01]  /*1c00*/  LEA R92, P0, R139, R2, 0x1 ;  /* 0x000000028b5c7211 */ /* 0x000fe200078008ff */
[----:B------:R2:W4:Y:S02]  /*1c10*/  LDG.E.U16 R138, desc[UR10][R82.64] ;  /* 0x0000000a528a7981 */ /* 0x000524000c1e1500 */
[----:B------:R-:W-:Y:S01]  /*1c20*/  IMAD R115, R15, 0x4, R97 ;  /* 0x000000040f737824 */ /* 0x000fe200078e0261 */
[----:B------:R-:W-:Y:S02]  /*1c30*/  LEA.HI.X.SX32 R93, R139, R0, 0x1, P0 ;  /* 0x000000008b5d7211 */ /* 0x000fe400000f0eff */
[-C--:B------:R-:W-:Y:S01]  /*1c40*/  LEA R94, P0, R123, R2.reuse, 0x1 ;  /* 0x000000027b5e7211 */ /* 0x080fe200078008ff */
[----:B-1----:R-:W-:Y:S01]  /*1c50*/  IMAD R99, R15, 0x4, R115 ;  /* 0x000000040f637824 */ /* 0x002fe200078e0273 */
[----:B0-----:R-:W-:Y:S01]  /*1c60*/  LEA R86, P1, R141, R2, 0x1 ;  /* 0x000000028d567211 */ /* 0x001fe200078208ff */
[----:B------:R0:W4:Y:S01]  /*1c70*/  LDG.E.U16 R140, desc[UR10][R92.64] ;  /* 0x0000000a5c8c7981 */ /* 0x000122000c1e1500 */
[----:B------:R-:W-:-:S02]  /*1c80*/  LEA.HI.X.SX32 R95, R123, R0, 0x1, P0 ;  /* 0x000000007b5f7211 */ /* 0x000fc400000f0eff */
[----:B------:R-:W-:Y:S02]  /*1c90*/  LEA R123, R15, R99, 0x2 ;  /* 0x000000630f7b7211 */ /* 0x000fe400078e10ff */
[----:B------:R-:W-:Y:S01]  /*1ca0*/  LEA.HI.X.SX32 R87, R141, R0, 0x1, P1 ;  /* 0x000000008d577211 */ /* 0x000fe200008f0eff */
[----:B------:R1:W4:Y:S02]  /*1cb0*/  LDG.E.U16 R142, desc[UR10][R94.64] ;  /* 0x0000000a5e8e7981 */ /* 0x000324000c1e1500 */
[----:B------:R-:W-:Y:S01]  /*1cc0*/  IMAD R139, R15, 0x4, R123 ;  /* 0x000000040f8b7824 */ /* 0x000fe200078e027b */
[----:B------:R-:W-:Y:S01]  /*1cd0*/  LEA R88, P0, R97, R2, 0x1 ;  /* 0x0000000261587211 */ /* 0x000fe200078008ff */
[----:B------:R1:W4:Y:S02]  /*1ce0*/  LDG.E.U16 R144, desc[UR10][R86.64] ;  /* 0x0000000a56907981 */ /* 0x000324000c1e1500 */
[----:B------:R-:W-:Y:S01]  /*1cf0*/  IMAD R141, R15, 0x4, R139 ;  /* 0x000000040f8d7824 */ /* 0x000fe200078e028b */
[----:B------:R-:W-:-:S02]  /*1d00*/  LEA.HI.X.SX32 R89, R97, R0, 0x1, P0 ;  /* 0x0000000061597211 */ /* 0x000fc400000f0eff */
[-C--:B------:R-:W-:Y:S01]  /*1d10*/  LEA R90, P0, R99, R2.reuse, 0x1 ;  /* 0x00000002635a7211 */ /* 0x080fe200078008ff */
[----:B------:R-:W-:Y:S01]  /*1d20*/  IMAD R97, R15, 0x4, R141 ;  /* 0x000000040f617824 */ /* 0x000fe200078e028d */
[----:B--2---:R-:W-:Y:S01]  /*1d30*/  LEA R82, P1, R139, R2, 0x1 ;  /* 0x000000028b527211 */ /* 0x004fe200078208ff */
[----:B------:R-:W2:Y:S01]  /*1d40*/  LDG.E.U16 R145, desc[UR10][R88.64] ;  /* 0x0000000a58917981 */ /* 0x000ea2000c1e1500 */
[----:B------:R-:W-:Y:S02]  /*1d50*/  LEA.HI.X.SX32 R91, R99, R0, 0x1, P0 ;  /* 0x00000000635b7211 */ /* 0x000fe400000f0eff */
[----:B0-----:R-:W-:Y:S02]  /*1d60*/  LEA R92, P0, R97, R2, 0x1 ;  /* 0x00000002615c7211 */ /* 0x001fe400078008ff */
[----:B------:R-:W-:Y:S01]  /*1d70*/  LEA R143, R15, R97, 0x2 ;  /* 0x000000610f8f7211 */ /* 0x000fe200078e10ff */
[----:B------:R-:W2:Y:S01]  /*1d80*/  LDG.E.U16 R146, desc[UR10][R90.64] ;  /* 0x0000000a5a927981 */ /* 0x000ea2000c1e1500 */
[----:B------:R-:W-:-:S02]  /*1d90*/  LEA.HI.X.SX32 R93, R97, R0, 0x1, P0 ;  /* 0x00000000615d7211 */ /* 0x000fc400000f0eff */
[----:B------:R-:W-:Y:S02]  /*1da0*/  LEA R96, P0, R127, R2, 0x1 ;  /* 0x000000027f607211 */ /* 0x000fe400078008ff */
[-C--:B------:R-:W-:Y:S01]  /*1db0*/  LEA.HI.X.SX32 R83, R139, R0.reuse, 0x1, P1 ;  /* 0x000000008b537211 */ /* 0x080fe200008f0eff */
[----:B------:R-:W-:Y:S01]  /*1dc0*/  IMAD R139, R15, 0x4, R143 ;  /* 0x000000040f8b7824 */ /* 0x000fe200078e028f */
[----:B------:R-:W-:Y:S01]  /*1dd0*/  LEA.HI.X.SX32 R97, R127, R0, 0x1, P0 ;  /* 0x000000007f617211 */ /* 0x000fe200000f0eff */
[----:B------:R-:W2:Y:S01]  /*1de0*/  LDG.E.U16 R148, desc[UR10][R92.64] ;  /* 0x0000000a5c947981 */ /* 0x000ea2000c1e1500 */
[-C--:B------:R-:W-:Y:S02]  /*1df0*/  LEA R98, P0, R129, R2.reuse, 0x1 ;  /* 0x0000000281627211 */ /* 0x080fe400078008ff */
[----:B-1----:R-:W-:Y:S01]  /*1e00*/  LEA R94, P1, R139, R2, 0x1 ;  /* 0x000000028b5e7211 */ /* 0x002fe200078208ff */
[----:B------:R0:W2:Y:S01]  /*1e10*/  LDG.E.U16 R147, desc[UR10][R82.64] ;  /* 0x0000000a52937981 */ /* 0x0000a2000c1e1500 */
[----:B------:R-:W-:-:S02]  /*1e20*/  LEA.HI.X.SX32 R99, R129, R0, 0x1, P0 ;  /* 0x0000000081637211 */ /* 0x000fc400000f0eff */
[----:B------:R-:W-:Y:S02]  /*1e30*/  LEA.HI.X.SX32 R95, R139, R0, 0x1, P1 ;  /* 0x000000008b5f7211 */ /* 0x000fe400008f0eff */
[-C--:B------:R-:W-:Y:S01]  /*1e40*/  LEA R86, P1, R117, R2.reuse, 0x1 ;  /* 0x0000000275567211 */ /* 0x080fe200078208ff */
[----:B------:R-:W-:Y:S01]  /*1e50*/  IMAD R15, R15, 0x4, R139 ;  /* 0x000000040f0f7824 */ /* 0x000fe200078e028b */
[----:B------:R-:W2:Y:S01]  /*1e60*/  LDG.E.U16 R124, desc[UR10][R98.64] ;  /* 0x0000000a627c7981 */ /* 0x000ea2000c1e1500 */
[----:B0-----:R-:W-:-:S03]  /*1e70*/  LEA R82, P0, R131, R2, 0x1 ;  /* 0x0000000283527211 */ /* 0x001fc600078008ff */
[----:B------:R0:W2:Y:S01]  /*1e80*/  LDG.E.U16 R149, desc[UR10][R94.64] ;  /* 0x0000000a5e957981 */ /* 0x0000a2000c1e1500 */
[----:B------:R-:W-:Y:S02]  /*1e90*/  LEA.HI.X.SX32 R83, R131, R0, 0x1, P0 ;  /* 0x0000000083537211 */ /* 0x000fe400000f0eff */
[----:B------:R-:W-:Y:S02]  /*1ea0*/  LEA R88, P0, R133, R2, 0x1 ;  /* 0x0000000285587211 */ /* 0x000fe400078008ff */
[-C--:B------:R-:W-:Y:S01]  /*1eb0*/  LEA.HI.X.SX32 R87, R117, R0.reuse, 0x1, P1 ;  /* 0x0000000075577211 */ /* 0x080fe200008f0eff */
[----:B------:R-:W2:Y:S01]  /*1ec0*/  LDG.E.U16 R129, desc[UR10][R82.64] ;  /* 0x0000000a52817981 */ /* 0x000ea2000c1e1500 */
[----:B------:R-:W-:Y:S02]  /*1ed0*/  LEA.HI.X.SX32 R89, R133, R0, 0x1, P0 ;  /* 0x0000000085597211 */ /* 0x000fe400000f0eff */
[-C--:B------:R-:W-:Y:S01]  /*1ee0*/  LEA R90, P1, R111, R2.reuse, 0x1 ;  /* 0x000000026f5a7211 */ /* 0x080fe200078208ff */
[----:B------:R1:W2:Y:S01]  /*1ef0*/  LDG.E.U16 R117, desc[UR10][R96.64] ;  /* 0x0000000a60757981 */ /* 0x0002a2000c1e1500 */
[----:B------:R-:W-:-:S02]  /*1f00*/  LEA R92, P0, R135, R2, 0x1 ;  /* 0x00000002875c7211 */ /* 0x000fc400078008ff */
[-C--:B------:R-:W-:Y:S01]  /*1f10*/  LEA.HI.X.SX32 R91, R111, R0.reuse, 0x1, P1 ;  /* 0x000000006f5b7211 */ /* 0x080fe200008f0eff */
[----:B------:R1:W2:Y:S01]  /*1f20*/  LDG.E.U16 R127, desc[UR10][R86.64] ;  /* 0x0000000a567f7981 */ /* 0x0002a2000c1e1500 */
[----:B------:R-:W-:Y:S02]  /*1f30*/  LEA.HI.X.SX32 R93, R135, R0, 0x1, P0 ;  /* 0x00000000875d7211 */ /* 0x000fe400000f0eff */
[-C--:B0-----:R-:W-:Y:S01]  /*1f40*/  LEA R94, P1, R15, R2.reuse, 0x1 ;  /* 0x000000020f5e7211 */ /* 0x081fe200078208ff */
[----:B------:R0:W2:Y:S01]  /*1f50*/  LDG.E.U16 R111, desc[UR10][R88.64] ;  /* 0x0000000a586f7981 */ /* 0x0000a2000c1e1500 */
[----:B-1----:R-:W-:Y:S02]  /*1f60*/  LEA R96, P0, R113, R2, 0x1 ;  /* 0x0000000271607211 */ /* 0x002fe400078008ff */
[-C--:B------:R-:W-:Y:S02]  /*1f70*/  LEA.HI.X.SX32 R95, R15, R0.reuse, 0x1, P1 ;  /* 0x000000000f5f7211 */ /* 0x080fe400008f0eff */
[----:B------:R-:W-:Y:S01]  /*1f80*/  LEA.HI.X.SX32 R97, R113, R0, 0x1, P0 ;  /* 0x0000000071617211 */ /* 0x000fe200000f0eff */
[----:B------:R1:W2:Y:S01]  /*1f90*/  LDG.E.U16 R15, desc[UR10][R90.64] ;  /* 0x0000000a5a0f7981 */ /* 0x0002a2000c1e1500 */
[----:B------:R-:W-:-:S02]  /*1fa0*/  LEA R86, P1, R119, R2, 0x1 ;  /* 0x0000000277567211 */ /* 0x000fc400078208ff */
[----:B------:R-:W-:Y:S01]  /*1fb0*/  LEA R82, P0, R121, R2, 0x1 ;  /* 0x0000000279527211 */ /* 0x000fe200078008ff */
[----:B------:R1:W2:Y:S01]  /*1fc0*/  LDG.E.U16 R131, desc[UR10][R94.64] ;  /* 0x0000000a5e837981 */ /* 0x0002a2000c1e1500 */
[-C--:B------:R-:W-:Y:S02]  /*1fd0*/  LEA.HI.X.SX32 R87, R119, R0.reuse, 0x1, P1 ;  /* 0x0000000077577211 */ /* 0x080fe400008f0eff */
[----:B------:R-:W-:Y:S01]  /*1fe0*/  LEA.HI.X.SX32 R83, R121, R0, 0x1, P0 ;  /* 0x0000000079537211 */ /* 0x000fe200000f0eff */
[----:B------:R1:W2:Y:S01]  /*1ff0*/  LDG.E.U16 R113, desc[UR10][R92.64] ;  /* 0x0000000a5c717981 */ /* 0x0002a2000c1e1500 */
[-C--:B0-----:R-:W-:Y:S02]  /*2000*/  LEA R88, P1, R125, R2.reuse, 0x1 ;  /* 0x000000027d587211 */ /* 0x081fe400078208ff */
[----:B-1----:R-:W-:Y:S01]  /*2010*/  LEA R90, P0, R137, R2, 0x1 ;  /* 0x00000002895a7211 */ /* 0x002fe200078008ff */
[----:B------:R0:W2:Y:S01]  /*2020*/  LDG.E.U16 R119, desc[UR10][R96.64] ;  /* 0x0000000a60777981 */ /* 0x0000a2000c1e1500 */
[----:B------:R-:W-:-:S02]  /*2030*/  LEA.HI.X.SX32 R89, R125, R0, 0x1, P1 ;  /* 0x000000007d597211 */ /* 0x000fc400008f0eff */
[----:B------:R-:W-:Y:S01]  /*2040*/  LEA.HI.X.SX32 R91, R137, R0, 0x1, P0 ;  /* 0x00000000895b7211 */ /* 0x000fe200000f0eff */
[----:B------:R-:W2:Y:S01]  /*2050*/  LDG.E.U16 R86, desc[UR10][R86.64] ;  /* 0x0000000a56567981 */ /* 0x000ea2000c1e1500 */
[-C--:B------:R-:W-:Y:S02]  /*2060*/  LEA R94, P1, R123, R2.reuse, 0x1 ;  /* 0x000000027b5e7211 */ /* 0x080fe400078208ff */
[----:B------:R-:W-:Y:S01]  /*2070*/  LEA R92, P0, R115, R2, 0x1 ;  /* 0x00000002735c7211 */ /* 0x000fe200078008ff */
[----:B------:R1:W2:Y:S01]  /*2080*/  LDG.E.U16 R82, desc[UR10][R82.64] ;  /* 0x0000000a52527981 */ /* 0x0002a2000c1e1500 */
[-C--:B------:R-:W-:Y:S02]  /*2090*/  LEA.HI.X.SX32 R95, R123, R0.reuse, 0x1, P1 ;  /* 0x000000007b5f7211 */ /* 0x080fe400008f0eff */
[----:B------:R-:W-:Y:S01]  /*20a0*/  LEA.HI.X.SX32 R93, R115, R0, 0x1, P0 ;  /* 0x00000000735d7211 */ /* 0x000fe200000f0eff */
[----:B------:R-:W2:Y:S01]  /*20b0*/  LDG.E.U16 R88, desc[UR10][R88.64] ;  /* 0x0000000a58587981 */ /* 0x000ea2000c1e1500 */
[----:B0-----:R-:W-:-:S02]  /*20c0*/  LEA R96, P0, R141, R2, 0x1 ;  /* 0x000000028d607211 */ /* 0x001fc400078008ff */
[----:B------:R-:W-:Y:S01]  /*20d0*/  LEA R98, P1, R143, R2, 0x1 ;  /* 0x000000028f627211 */ /* 0x000fe200078208ff */
[----:B------:R-:W2:Y:S01]  /*20e0*/  LDG.E.U16 R90, desc[UR10][R90.64] ;  /* 0x0000000a5a5a7981 */ /* 0x000ea2000c1e1500 */
[-C--:B------:R-:W-:Y:S02]  /*20f0*/  LEA.HI.X.SX32 R97, R141, R0.reuse, 0x1, P0 ;  /* 0x000000008d617211 */ /* 0x080fe400000f0eff */
[----:B------:R-:W-:Y:S01]  /*2100*/  LEA.HI.X.SX32 R99, R143, R0, 0x1, P1 ;  /* 0x000000008f637211 */ /* 0x000fe200008f0eff */
[----:B------:R-:W2:Y:S04]  /*2110*/  LDG.E.U16 R92, desc[UR10][R92.64] ;  /* 0x0000000a5c5c7981 */ /* 0x000ea8000c1e1500 */
[----:B------:R-:W2:Y:S04]  /*2120*/  LDG.E.U16 R94, desc[UR10][R94.64] ;  /* 0x0000000a5e5e7981 */ /* 0x000ea8000c1e1500 */
[----:B------:R-:W2:Y:S04]  /*2130*/  LDG.E.U16 R96, desc[UR10][R96.64] ;  /* 0x0000000a60607981 */ /* 0x000ea8000c1e1500 */
[----:B------:R-:W2:Y:S01]  /*2140*/  LDG.E.U16 R98, desc[UR10][R98.64] ;  /* 0x0000000a62627981 */ /* 0x000ea2000c1e1500 */
[----:B------:R-:W0:Y:S01]  /*2150*/  S2UR UR6, SR_CgaCtaId ;  /* 0x00000000000679c3 */ /* 0x000e220000008800 */
[----:B------:R-:W-:-:S02]  /*2160*/  LOP3.LUT R0, R6, 0x3f, RZ, 0xc0, !PT ;  /* 0x0000003f06007812 */ /* 0x000fc400078ec0ff */
[----:B-1----:R-:W-:Y:S01]  /*2170*/  SHF.R.S32.HI R83, RZ, 0x6, R6 ;  /* 0x00000006ff537819 */ /* 0x002fe20000011406 */
[----:B------:R-:W-:Y:S02]  /*2180*/  UMOV UR4, 0x400 ;  /* 0x0000040000047882 */ /* 0x000fe40000000000 */
[----:B------:R-:W-:Y:S01]  /*2190*/  IMAD.SHL.U32 R0, R0, 0x2, RZ ;  /* 0x0000000200007824 */ /* 0x000fe200078e00ff */
[----:B------:R-:W-:-:S04]  /*21a0*/  SGXT R83, R83, 0x1 ;  /* 0x000000015353781a */ /* 0x000fc80000000200 */
[----:B------:R-:W-:Y:S01]  /*21b0*/  LOP3.LUT R0, R0, 0x90, R83, 0x78, !PT ;  /* 0x0000009000007812 */ /* 0x000fe200078e7853 */
[----:B0-----:R-:W-:-:S09]  /*21c0*/  ULEA UR6, UR6, UR4, 0x18 ;  /* 0x0000000406067291 */ /* 0x001fd2000f8ec03f */
[----:B------:R0:W-:Y:S04]  /*21d0*/  STS.U16 [R0+UR6+0xc00], R17 ;  /* 0x000c001100007988 */ /* 0x0001e80008000406 */
[----:B------:R-:W-:Y:S04]  /*21e0*/  STS.U16 [R0+UR6], R3 ;  /* 0x0000000300007988 */ /* 0x000fe80008000406 */
[----:B------:R-:W-:Y:S01]  /*21f0*/  STS.U16 [R0+UR6+0x200], R4 ;  /* 0x0002000400007988 */ /* 0x000fe20008000406 */
[----:B0-----:R-:W-:-:S03]  /*2200*/  LOP3.LUT R17, R0, 0x20, RZ, 0x3c, !PT ;  /* 0x0000002000117812 */ /* 0x001fc600078e3cff */
[----:B------:R-:W-:Y:S04]  /*2210*/  STS.U16 [R0+UR6+0x400], R8 ;  /* 0x0004000800007988 */ /* 0x000fe80008000406 */
[----:B------:R-:W-:Y:S04]  /*2220*/  STS.U16 [R0+UR6+0x600], R10 ;  /* 0x0006000a00007988 */ /* 0x000fe80008000406 */
[----:B-----5:R-:W-:Y:S04]  /*2230*/  STS.U16 [R0+UR6+0x800], R12 ;  /* 0x0008000c00007988 */ /* 0x020fe80008000406 */
[----:B------:R-:W-:Y:S04]  /*2240*/  STS.U16 [R0+UR6+0xa00], R14 ;  /* 0x000a000e00007988 */ /* 0x000fe80008000406 */
        /* <DEDUP_REMOVED lines=33> */
[----:B---3--:R-:W-:Y:S04]  /*2460*/  STS.U16 [R0+UR6+0x5000], R101 ;  /* 0x0050006500007988 */ /* 0x008fe80008000406 */
[----:B------:R-:W-:Y:S04]  /*2470*/  STS.U16 [R0+UR6+0x5200], R103 ;  /* 0x0052006700007988 */ /* 0x000fe80008000406 */
[----:B------:R-:W-:Y:S04]  /*2480*/  STS.U16 [R0+UR6+0x5400], R105 ;  /* 0x0054006900007988 */ /* 0x000fe80008000406 */
[----:B------:R-:W-:Y:S04]  /*2490*/  STS.U16 [R0+UR6+0x5600], R107 ;  /* 0x0056006b00007988 */ /* 0x000fe80008000406 */
[----:B------:R-:W-:Y:S04]  /*24a0*/  STS.U16 [R0+UR6+0x5800], R109 ;  /* 0x0058006d00007988 */ /* 0x000fe80008000406 */
[----:B------:R-:W-:Y:S04]  /*24b0*/  STS.U16 [R0+UR6+0x5a00], R112 ;  /* 0x005a007000007988 */ /* 0x000fe80008000406 */
[----:B------:R-:W-:Y:S04]  /*24c0*/  STS.U16 [R0+UR6+0x5c00], R116 ;  /* 0x005c007400007988 */ /* 0x000fe80008000406 */
[----:B----4-:R-:W-:Y:S04]  /*24d0*/  STS.U16 [R0+UR6+0x5e00], R120 ;  /* 0x005e007800007988 */ /* 0x010fe80008000406 */
        /* <DEDUP_REMOVED lines=11> */
[----:B--2---:R-:W-:Y:S04]  /*2590*/  STS.U16 [R0+UR6+0x7600], R145 ;  /* 0x0076009100007988 */ /* 0x004fe80008000406 */
[----:B------:R-:W-:Y:S04]  /*25a0*/  STS.U16 [R0+UR6+0x7800], R146 ;  /* 0x0078009200007988 */ /* 0x000fe80008000406 */
[----:B------:R-:W-:Y:S04]  /*25b0*/  STS.U16 [R0+UR6+0x7a00], R147 ;  /* 0x007a009300007988 */ /* 0x000fe80008000406 */
[----:B------:R-:W-:Y:S04]  /*25c0*/  STS.U16 [R0+UR6+0x7c00], R148 ;  /* 0x007c009400007988 */ /* 0x000fe80008000406 */
[----:B------:R0:W-:Y:S02]  /*25d0*/  STS.U16 [R0+UR6+0x7e00], R149 ;  /* 0x007e009500007988 */ /* 0x0001e40008000406 */
[----:B0-----:R-:W0:Y:S02]  /*25e0*/  LDC R0, c[0x0][0x280] ;  /* 0x0000a000ff007b82 */ /* 0x001e240000000800 */
[----:B------:R1:W-:Y:S01]  /*25f0*/  STS.U16 [R17+UR6+0x100], R5 ;  /* 0x0001000511007988 */ /* 0x0003e20008000406 */
[----:B------:R-:W-:-:S03]  /*2600*/  MOV R216, 0x3f800000 ;  /* 0x3f80000000d87802 */ /* 0x000fc60000000f00 */
[----:B------:R-:W-:Y:S01]  /*2610*/  STS.U16 [R17+UR6+0x300], R7 ;  /* 0x0003000711007988 */ /* 0x000fe20008000406 */
[----:B------:R-:W-:-:S03]  /*2620*/  IMAD.MOV.U32 R2, RZ, RZ, -0x800000 ;  /* 0xff800000ff027424 */ /* 0x000fc600078e00ff */
[----:B------:R-:W-:Y:S01]  /*2630*/  STS.U16 [R17+UR6+0x500], R9 ;  /* 0x0005000911007988 */ /* 0x000fe20008000406 */
[----:B0-----:R-:W-:-:S03]  /*2640*/  ISETP.GE.AND P0, PT, R0, 0x1, PT ;  /* 0x000000010000780c */ /* 0x001fc60003f06270 */
[----:B------:R-:W-:Y:S01]  /*2650*/  STS.U16 [R17+UR6+0x700], R11 ;  /* 0x0007000b11007988 */ /* 0x000fe20008000406 */
[----:B------:R-:W-:-:S03]  /*2660*/  IMAD.MOV.U32 R0, RZ, RZ, -0x800000 ;  /* 0xff800000ff007424 */ /* 0x000fc600078e00ff */
[----:B------:R-:W-:Y:S01]  /*2670*/  STS.U16 [R17+UR6+0x900], R13 ;  /* 0x0009000d11007988 */ /* 0x000fe20008000406 */
[----:B------:R-:W-:-:S03]  /*2680*/  IMAD.MOV.U32 R3, RZ, RZ, -0x800000 ;  /* 0xff800000ff037424 */ /* 0x000fc600078e00ff */
[----:B------:R-:W-:Y:S01]  /*2690*/  STS.U16 [R17+UR6+0xb00], R16 ;  /* 0x000b001011007988 */ /* 0x000fe20008000406 */
[----:B------:R-:W-:-:S03]  /*26a0*/  MOV R4, 0xff800000 ;  /* 0xff80000000047802 */ /* 0x000fc60000000f00 */
[----:B------:R-:W-:Y:S01]  /*26b0*/  STS.U16 [R17+UR6+0xd00], R18 ;  /* 0x000d001211007988 */ /* 0x000fe20008000406 */
[----:B------:R-:W-:-:S03]  /*26c0*/  IMAD.MOV.U32 R210, RZ, RZ, 0x3f800000 ;  /* 0x3f800000ffd27424 */ /* 0x000fc600078e00ff */
[----:B------:R-:W-:Y:S01]  /*26d0*/  STS.U16 [R17+UR6+0xf00], R20 ;  /* 0x000f001411007988 */ /* 0x000fe20008000406 */
[----:B-1----:R-:W-:-:S03]  /*26e0*/  IMAD.MOV.U32 R5, RZ, RZ, 0x3f800000 ;  /* 0x3f800000ff057424 */ /* 0x002fc600078e00ff */
[----:B------:R-:W-:Y:S01]  /*26f0*/  STS.U16 [R17+UR6+0x1100], R22 ;  /* 0x0011001611007988 */ /* 0x000fe20008000406 */
[----:B------:R-:W-:-:S03]  /*2700*/  IMAD.MOV.U32 R10, RZ, RZ, 0x3f800000 ;  /* 0x3f800000ff0a7424 */ /* 0x000fc600078e00ff */
[----:B------:R0:W-:Y:S01]  /*2710*/  STS.U16 [R17+UR6+0x1300], R24 ;  /* 0x0013001811007988 */ /* 0x0001e20008000406 */
[----:B------:R-:W-:-:S03]  /*2720*/  CS2R R148, SRZ ;  /* 0x0000000000947805 */ /* 0x000fc6000001ff00 */
[----:B------:R1:W-:Y:S01]  /*2730*/  STS.U16 [R17+UR6+0x1500], R26 ;  /* 0x0015001a11007988 */ /* 0x0003e20008000406 */
[----:B------:R-:W-:-:S03]  /*2740*/  CS2R R150, SRZ ;  /* 0x0000000000967805 */ /* 0x000fc6000001ff00 */
[----:B------:R2:W-:Y:S01]  /*2750*/  STS.U16 [R17+UR6+0x1700], R28 ;  /* 0x0017001c11007988 */ /* 0x0005e20008000406 */
[----:B------:R-:W-:-:S03]  /*2760*/  CS2R R144, SRZ ;  /* 0x0000000000907805 */ /* 0x000fc6000001ff00 */
[----:B------:R3:W-:Y:S01]  /*2770*/  STS.U16 [R17+UR6+0x1900], R30 ;  /* 0x0019001e11007988 */ /* 0x0007e20008000406 */
[----:B0-----:R-:W-:-:S03]  /*2780*/  CS2R R24, SRZ ;  /* 0x0000000000187805 */ /* 0x001fc6000001ff00 */
[----:B------:R-:W-:Y:S01]  /*2790*/  STS.U16 [R17+UR6+0x1b00], R32 ;  /* 0x001b002011007988 */ /* 0x000fe20008000406 */
[----:B-1----:R-:W-:-:S03]  /*27a0*/  CS2R R26, SRZ ;  /* 0x00000000001a7805 */ /* 0x002fc6000001ff00 */
[----:B------:R-:W-:Y:S01]  /*27b0*/  STS.U16 [R17+UR6+0x1d00], R34 ;  /* 0x001d002211007988 */ /* 0x000fe20008000406 */
[----:B--2---:R-:W-:-:S03]  /*27c0*/  CS2R R28, SRZ ;  /* 0x00000000001c7805 */ /* 0x004fc6000001ff00 */
[----:B------:R0:W-:Y:S01]  /*27d0*/  STS.U16 [R17+UR6+0x1f00], R36 ;  /* 0x001f002411007988 */ /* 0x0001e20008000406 */
[----:B---3--:R-:W-:-:S03]  /*27e0*/  CS2R R30, SRZ ;  /* 0x00000000001e7805 */ /* 0x008fc6000001ff00 */
[----:B------:R1:W-:Y:S01]  /*27f0*/  STS.U16 [R17+UR6+0x2100], R38 ;  /* 0x0021002611007988 */ /* 0x0003e20008000406 */
[----:B------:R-:W-:-:S03]  /*2800*/  CS2R R146, SRZ ;  /* 0x0000000000927805 */ /* 0x000fc6000001ff00 */
[----:B------:R2:W-:Y:S01]  /*2810*/  STS.U16 [R17+UR6+0x2300], R40 ;  /* 0x0023002811007988 */ /* 0x0005e20008000406 */
[----:B------:R-:W-:-:S03]  /*2820*/  CS2R R120, SRZ ;  /* 0x0000000000787805 */ /* 0x000fc6000001ff00 */
[----:B------:R3:W-:Y:S01]  /*2830*/  STS.U16 [R17+UR6+0x2500], R42 ;  /* 0x0025002a11007988 */ /* 0x0007e20008000406 */
[----:B0-----:R-:W-:-:S03]  /*2840*/  CS2R R36, SRZ ;  /* 0x0000000000247805 */ /* 0x001fc6000001ff00 */
[----:B------:R0:W-:Y:S01]  /*2850*/  STS.U16 [R17+UR6+0x2700], R44 ;  /* 0x0027002c11007988 */ /* 0x0001e20008000406 */
[----:B-1----:R-:W-:-:S03]  /*2860*/  CS2R R38, SRZ ;  /* 0x0000000000267805 */ /* 0x002fc6000001ff00 */
[----:B------:R1:W-:Y:S01]  /*2870*/  STS.U16 [R17+UR6+0x2900], R46 ;  /* 0x0029002e11007988 */ /* 0x0003e20008000406 */
[----:B--2---:R-:W-:-:S03]  /*2880*/  CS2R R40, SRZ ;  /* 0x0000000000287805 */ /* 0x004fc6000001ff00 */
[----:B------:R2:W-:Y:S01]  /*2890*/  STS.U16 [R17+UR6+0x2b00], R48 ;  /* 0x002b003011007988 */ /* 0x0005e20008000406 */
[----:B---3--:R-:W-:-:S03]  /*28a0*/  CS2R R42, SRZ ;  /* 0x00000000002a7805 */ /* 0x008fc6000001ff00 */
        /* <DEDUP_REMOVED lines=16> */
[----:B------:R-:W-:Y:S01]  /*29b0*/  STS.U16 [R17+UR6+0x7f00], R131 ;  /* 0x007f008311007988 */ /* 0x000fe20008000406 */
[----:B0-----:R-:W-:-:S03]  /*29c0*/  CS2R R60, SRZ ;  /* 0x00000000003c7805 */ /* 0x001fc6000001ff00 */
[----:B------:R0:W-:Y:S01]  /*29d0*/  STS.U16 [R17+UR6+0x3d00], R66 ;  /* 0x003d004211007988 */ /* 0x0001e20008000406 */
[----:B-1----:R-:W-:-:S03]  /*29e0*/  CS2R R62, SRZ ;  /* 0x00000000003e7805 */ /* 0x002fc6000001ff00 */
[----:B------:R1:W-:Y:S01]  /*29f0*/  STS.U16 [R17+UR6+0x3f00], R68 ;  /* 0x003f004411007988 */ /* 0x0003e20008000406 */
[----:B--2---:R-:W-:-:S03]  /*2a00*/  CS2R R64, SRZ ;  /* 0x0000000000407805 */ /* 0x004fc6000001ff00 */
        /* <DEDUP_REMOVED lines=24> */
[----:B------:R-:W-:Y:S01]  /*2b90*/  STS.U16 [R17+UR6+0x5900], R110 ;  /* 0x0059006e11007988 */ /* 0x000fe20008000406 */
[----:B---3--:R-:W-:-:S03]  /*2ba0*/  CS2R R104, SRZ ;  /* 0x0000000000687805 */ /* 0x008fc6000001ff00 */
[----:B------:R2:W-:Y:S01]  /*2bb0*/  STS.U16 [R17+UR6+0x5b00], R114 ;  /* 0x005b007211007988 */ /* 0x0005e20008000406 */
[----:B0-----:R-:W-:-:S03]  /*2bc0*/  CS2R R106, SRZ ;  /* 0x00000000006a7805 */ /* 0x001fc6000001ff00 */
[----:B------:R-:W-:Y:S01]  /*2bd0*/  STS.U16 [R17+UR6+0x5d00], R118 ;  /* 0x005d007611007988 */ /* 0x000fe20008000406 */
[----:B-1----:R-:W-:-:S03]  /*2be0*/  CS2R R108, SRZ ;  /* 0x00000000006c7805 */ /* 0x002fc6000001ff00 */
[----:B------:R0:W-:Y:S01]  /*2bf0*/  STS.U16 [R17+UR6+0x5f00], R117 ;  /* 0x005f007511007988 */ /* 0x0001e20008000406 */
[----:B------:R-:W-:-:S03]  /*2c00*/  CS2R R130, SRZ ;  /* 0x0000000000827805 */ /* 0x000fc6000001ff00 */
        /* <DEDUP_REMOVED lines=8> */
[----:B------:R-:W-:Y:S01]  /*2c90*/  STS.U16 [R17+UR6+0x6900], R15 ;  /* 0x0069000f11007988 */ /* 0x000fe20008000406 */
[----:B--2---:R-:W-:-:S03]  /*2ca0*/  CS2R R126, SRZ ;  /* 0x00000000007e7805 */ /* 0x004fc6000001ff00 */
[----:B------:R1:W-:Y:S01]  /*2cb0*/  STS.U16 [R17+UR6+0x6b00], R113 ;  /* 0x006b007111007988 */ /* 0x0003e20008000406 */
[----:B---3--:R-:W-:-:S03]  /*2cc0*/  CS2R R128, SRZ ;  /* 0x0000000000807805 */ /* 0x008fc6000001ff00 */
[----:B------:R2:W-:Y:S01]  /*2cd0*/  STS.U16 [R17+UR6+0x6d00], R119 ;  /* 0x006d007711007988 */ /* 0x0005e20008000406 */
[----:B0-----:R-:W-:-:S03]  /*2ce0*/  CS2R R110, SRZ ;  /* 0x00000000006e7805 */ /* 0x001fc6000001ff00 */
[----:B------:R0:W-:Y:S01]  /*2cf0*/  STS.U16 [R17+UR6+0x6f00], R86 ;  /* 0x006f005611007988 */ /* 0x0001e20008000406 */
[----:B------:R-:W-:-:S03]  /*2d00*/  CS2R R134, SRZ ;  /* 0x0000000000867805 */ /* 0x000fc6000001ff00 */
[----:B------:R3:W-:Y:S01]  /*2d10*/  STS.U16 [R17+UR6+0x7100], R82 ;  /* 0x0071005211007988 */ /* 0x0007e20008000406 */
[----:B-1----:R-:W-:-:S03]  /*2d20*/  CS2R R112, SRZ ;  /* 0x0000000000707805 */ /* 0x002fc6000001ff00 */
[----:B------:R1:W-:Y:S01]  /*2d30*/  STS.U16 [R17+UR6+0x7300], R88 ;  /* 0x0073005811007988 */ /* 0x0003e20008000406 */
[----:B--2---:R-:W-:-:S03]  /*2d40*/  CS2R R118, SRZ ;  /* 0x0000000000767805 */ /* 0x004fc6000001ff00 */
[----:B------:R2:W-:Y:S01]  /*2d50*/  STS.U16 [R17+UR6+0x7500], R90 ;  /* 0x0075005a11007988 */ /* 0x0005e20008000406 */
[----:B0-----:R-:W-:-:S03]  /*2d60*/  CS2R R86, SRZ ;  /* 0x0000000000567805 */ /* 0x001fc6000001ff00 */
[----:B------:R0:W-:Y:S01]  /*2d70*/  STS.U16 [R17+UR6+0x7700], R92 ;  /* 0x0077005c11007988 */ /* 0x0001e20008000406 */
[----:B---3--:R-:W-:-:S03]  /*2d80*/  CS2R R82, SRZ ;  /* 0x0000000000527805 */ /* 0x008fc6000001ff00 */
[----:B------:R3:W-:Y:S01]  /*2d90*/  STS.U16 [R17+UR6+0x7900], R94 ;  /* 0x0079005e11007988 */ /* 0x0007e20008000406 */
[----:B-1----:R-:W-:-:S03]  /*2da0*/  CS2R R88, SRZ ;  /* 0x0000000000587805 */ /* 0x002fc6000001ff00 */
[----:B------:R1:W-:Y:S01]  /*2db0*/  STS.U16 [R17+UR6+0x7b00], R96 ;  /* 0x007b006011007988 */ /* 0x0003e20008000406 */
[----:B--2---:R-:W-:-:S03]  /*2dc0*/  CS2R R90, SRZ ;  /* 0x00000000005a7805 */ /* 0x004fc6000001ff00 */
[----:B------:R2:W-:Y:S01]  /*2dd0*/  STS.U16 [R17+UR6+0x7d00], R98 ;  /* 0x007d006211007988 */ /* 0x0005e20008000406 */
[----:B0-----:R-:W-:Y:S02]  /*2de0*/  CS2R R92, SRZ ;  /* 0x00000000005c7805 */ /* 0x001fe4000001ff00 */
[----:B---3--:R-:W-:Y:S02]  /*2df0*/  CS2R R94, SRZ ;  /* 0x00000000005e7805 */ /* 0x008fe4000001ff00 */
[----:B------:R-:W-:Y:S02]  /*2e00*/  CS2R R136, SRZ ;  /* 0x0000000000887805 */ /* 0x000fe4000001ff00 */
[----:B------:R-:W-:Y:S02]  /*2e10*/  CS2R R138, SRZ ;  /* 0x00000000008a7805 */ /* 0x000fe4000001ff00 */
[----:B------:R-:W-:Y:S02]  /*2e20*/  CS2R R32, SRZ ;  /* 0x0000000000207805 */ /* 0x000fe4000001ff00 */
[----:B-1----:R-:W-:-:S02]  /*2e30*/  CS2R R96, SRZ ;  /* 0x0000000000607805 */ /* 0x002fc4000001ff00 */
[----:B------:R-:W-:Y:S02]  /*2e40*/  CS2R R34, SRZ ;  /* 0x0000000000227805 */ /* 0x000fe4000001ff00 */
[----:B------:R-:W-:Y:S02]  /*2e50*/  CS2R R140, SRZ ;  /* 0x00000000008c7805 */ /* 0x000fe4000001ff00 */
[----:B------:R-:W-:Y:S02]  /*2e60*/  CS2R R142, SRZ ;  /* 0x00000000008e7805 */ /* 0x000fe4000001ff00 */
[----:B--2---:R-:W-:Y:S02]  /*2e70*/  CS2R R98, SRZ ;  /* 0x0000000000627805 */ /* 0x004fe4000001ff00 */
[----:B------:R-:W-:Y:S01]  /*2e80*/  LOP3.LUT R7, R6, 0x7f, RZ, 0xc0, !PT ;  /* 0x0000007f06077812 */ /* 0x000fe200078ec0ff */
[----:B------:R-:W-:Y:S06]  /*2e90*/  @!P0 BRA `(.L_x_0) ;  /* 0x0000005c00bc8947 */ /* 0x000fec0003800000 */
[----:B------:R-:W0:Y:S01]  /*2ea0*/  LDC R35, c[0x0][0x268] ;  /* 0x00009a00ff237b82 */ /* 0x000e220000000800 */
[----:B------:R-:W-:Y:S01]  /*2eb0*/  SHF.R.U32.HI R0, RZ, 0x4, R6 ;  /* 0x00000004ff007819 */ /* 0x000fe20000011606 */
[----:B------:R-:W-:Y:S01]  /*2ec0*/  ULDC.64 UR4, c[0x0][0x260] ;  /* 0x0000980000047ab9 */ /* 0x000fe20000000a00 */
[----:B------:R-:W-:Y:S01]  /*2ed0*/  LOP3.LUT R2, R6, 0xf, RZ, 0xc0, !PT ;  /* 0x0000000f06027812 */ /* 0x000fe200078ec0ff */
[----:B------:R-:W-:Y:S01]  /*2ee0*/  UIMAD UR4, UR7, UR4, URZ ;  /* 0x00000004070472a4 */ /* 0x000fe2000f8e023f */
[----:B------:R-:W-:Y:S01]  /*2ef0*/  SGXT.U32 R0, R0, 0x3 ;  /* 0x000000030000781a */ /* 0x000fe20000000000 */
[----:B------:R-:W-:Y:S01]  /*2f00*/  IMAD.MOV.U32 R216, RZ, RZ, 0x3f800000 ;  /* 0x3f800000ffd87424 */ /* 0x000fe200078e00ff */
[----:B------:R-:W-:Y:S01]  /*2f10*/  LOP3.LUT P0, RZ, R6, 0x3, RZ, 0xc0, !PT ;  /* 0x0000000306ff7812 */ /* 0x000fe2000780c0ff */
[----:B------:R-:W1:Y:S01]  /*2f20*/  LDC.64 R152, c[0x0][0x250] ;  /* 0x00009400ff987b82 */ /* 0x000e620000000a00 */
[----:B------:R-:W-:Y:S01]  /*2f30*/  IMAD R4, R2, UR5, RZ ;  /* 0x0000000502047c24 */ /* 0x000fe2000f8e02ff */
[----:B------:R-:W-:Y:S01]  /*2f40*/  USHF.L.U32 UR5, UR4, 0x1, URZ ;  /* 0x0000000104057899 */ /* 0x000fe2000800063f */
[----:B------:R-:W-:Y:S01]  /*2f50*/  LOP3.LUT P1, RZ, R6, 0x1, RZ, 0xc0, !PT ;  /* 0x0000000106ff7812 */ /* 0x000fe2000782c0ff */
[----:B------:R-:W-:Y:S01]  /*2f60*/  IMAD.MOV.U32 R210, RZ, RZ, 0x3f800000 ;  /* 0x3f800000ffd27424 */ /* 0x000fe200078e00ff */
[C---:B------:R-:W-:Y:S01]  /*2f70*/  ISETP.GE.U32.AND P2, PT, R7.reuse, 0x40, PT ;  /* 0x000000400700780c */ /* 0x040fe20003f46070 */
[C---:B------:R-:W-:Y:S01]  /*2f80*/  IMAD.SHL.U32 R3, R4.reuse, 0x2, RZ ;  /* 0x0000000204037824 */ /* 0x040fe200078e00ff */
[C---:B------:R-:W-:Y:S01]  /*2f90*/  ISETP.LT.U32.AND P0, PT, R7.reuse, 0x40, !P0 ;  /* 0x000000400700780c */ /* 0x040fe20004701070 */
[----:B------:R-:W2:Y:S01]  /*2fa0*/  LDC.64 R14, c[0x0][0x218] ;  /* 0x00008600ff0e7b82 */ /* 0x000ea20000000a00 */
[----:B------:R-:W-:Y:S01]  /*2fb0*/  IMAD.HI R4, R4, 0x2, RZ ;  /* 0x0000000204047827 */ /* 0x000fe200078e02ff */
[----:B------:R-:W-:-:S02]  /*2fc0*/  ISETP.LT.U32.AND P1, PT, R7, 0x40, !P1 ;  /* 0x000000400700780c */ /* 0x000fc40004f21070 */
[----:B------:R-:W-:Y:S02]  /*2fd0*/  CS2R R44, SRZ ;  /* 0x00000000002c7805 */ /* 0x000fe4000001ff00 */
[----:B------:R-:W-:Y:S02]  /*2fe0*/  CS2R R46, SRZ ;  /* 0x00000000002e7805 */ /* 0x000fe4000001ff00 */
[----:B------:R-:W-:Y:S02]  /*2ff0*/  CS2R R48, SRZ ;  /* 0x0000000000307805 */ /* 0x000fe4000001ff00 */
[----:B------:R-:W-:Y:S02]  /*3000*/  CS2R R50, SRZ ;  /* 0x0000000000327805 */ /* 0x000fe4000001ff00 */
[----:B------:R-:W-:Y:S01]  /*3010*/  CS2R R52, SRZ ;  /* 0x0000000000347805 */ /* 0x000fe2000001ff00 */
[----:B0-----:R-:W-:Y:S01]  /*3020*/  IMAD R9, R0, R35, RZ ;  /* 0x0000002300097224 */ /* 0x001fe200078e02ff */
[----:B------:R-:W0:Y:S01]  /*3030*/  LDC R8, c[0x0][0x258] ;  /* 0x00009600ff087b82 */ /* 0x000e220000000800 */
[----:B------:R-:W-:-:S02]  /*3040*/  CS2R R54, SRZ ;  /* 0x0000000000367805 */ /* 0x000fc4000001ff00 */
[----:B------:R-:W-:Y:S02]  /*3050*/  CS2R R56, SRZ ;  /* 0x0000000000387805 */ /* 0x000fe4000001ff00 */
[----:B------:R-:W-:Y:S02]  /*3060*/  CS2R R58, SRZ ;  /* 0x00000000003a7805 */ /* 0x000fe4000001ff00 */
[C---:B------:R-:W-:Y:S02]  /*3070*/  LEA R10, R35.reuse, R9, 0x3 ;  /* 0x00000009230a7211 */ /* 0x040fe400078e18ff */
[----:B------:R-:W-:Y:S02]  /*3080*/  CS2R R60, SRZ ;  /* 0x00000000003c7805 */ /* 0x000fe4000001ff00 */
[----:B------:R-:W-:Y:S01]  /*3090*/  CS2R R62, SRZ ;  /* 0x00000000003e7805 */ /* 0x000fe2000001ff00 */
[----:B-1----:R-:W-:Y:S01]  /*30a0*/  IMAD R152, R152, UR7, RZ ;  /* 0x0000000798987c24 */ /* 0x002fe2000f8e02ff */
[----:B------:R-:W1:Y:S01]  /*30b0*/  LDC.64 R32, c[0x0][0x220] ;  /* 0x00008800ff207b82 */ /* 0x000e620000000a00 */
[----:B------:R-:W-:Y:S01]  /*30c0*/  IMAD R11, R35, 0x8, R10 ;  /* 0x00000008230b7824 */ /* 0x000fe200078e020a */
[----:B------:R-:W-:Y:S01]  /*30d0*/  CS2R R148, SRZ ;  /* 0x0000000000947805 */ /* 0x000fe2000001ff00 */
[----:B------:R-:W-:Y:S01]  /*30e0*/  IMAD.SHL.U32 R154, R153, 0x2, RZ ;  /* 0x00000002999a7824 */ /* 0x000fe200078e00ff */
[----:B------:R-:W-:Y:S01]  /*30f0*/  CS2R R150, SRZ ;  /* 0x0000000000967805 */ /* 0x000fe2000001ff00 */
[----:B------:R-:W-:Y:S01]  /*3100*/  IMAD R12, R35, 0x8, R11 ;  /* 0x00000008230c7824 */ /* 0x000fe200078e020b */
[----:B------:R-:W-:-:S02]  /*3110*/  CS2R R144, SRZ ;  /* 0x0000000000907805 */ /* 0x000fc4000001ff00 */
[C---:B--2---:R-:W-:Y:S02]  /*3120*/  LEA R191, P3, R152.reuse, R14, 0x1 ;  /* 0x0000000e98bf7211 */ /* 0x044fe400078608ff */
[----:B------:R-:W-:Y:S02]  /*3130*/  CS2R R146, SRZ ;  /* 0x0000000000927805 */ /* 0x000fe4000001ff00 */
[----:B------:R-:W-:Y:S02]  /*3140*/  CS2R R64, SRZ ;  /* 0x0000000000407805 */ /* 0x000fe4000001ff00 */
[----:B------:R-:W-:Y:S02]  /*3150*/  LEA R13, R35, R12, 0x3 ;  /* 0x0000000c230d7211 */ /* 0x000fe400078e18ff */
[----:B------:R-:W-:Y:S02]  /*3160*/  CS2R R66, SRZ ;  /* 0x0000000000427805 */ /* 0x000fe4000001ff00 */
[----:B------:R-:W-:Y:S01]  /*3170*/  LEA.HI.X.SX32 R5, R152, R15, 0x1, P3 ;  /* 0x0000000f98057211 */ /* 0x000fe200018f0eff */
[----:B------:R-:W-:Y:S01]  /*3180*/  IMAD R152, R153, 0xe, RZ ;  /* 0x0000000e99987824 */ /* 0x000fe200078e02ff */
[----:B------:R-:W-:Y:S01]  /*3190*/  CS2R R72, SRZ ;  /* 0x0000000000487805 */ /* 0x000fe2000001ff00 */
[----:B------:R-:W-:Y:S01]  /*31a0*/  IMAD R14, R35, 0x8, R13 ;  /* 0x00000008230e7824 */ /* 0x000fe200078e020d */
[----:B------:R-:W-:Y:S01]  /*31b0*/  CS2R R74, SRZ ;  /* 0x00000000004a7805 */ /* 0x000fe2000001ff00 */
[----:B0-----:R-:W-:Y:S01]  /*31c0*/  IMAD R0, R7, R8, RZ ;  /* 0x0000000807007224 */ /* 0x001fe200078e02ff */
[----:B------:R-:W-:-:S02]  /*31d0*/  LEA.HI R7, R6, 0x178, RZ, 0x1c ;  /* 0x0000017806077811 */ /* 0x000fc400078fe0ff */
[----:B------:R-:W-:Y:S02]  /*31e0*/  CS2R R76, SRZ ;  /* 0x00000000004c7805 */ /* 0x000fe4000001ff00 */
[----:B------:R-:W-:Y:S01]  /*31f0*/  LEA R15, R35, R14, 0x3 ;  /* 0x0000000e230f7211 */ /* 0x000fe200078e18ff */
[----:B------:R-:W-:Y:S01]  /*3200*/  IMAD R2, R8, 0x80, R0 ;  /* 0x0000008008027824 */ /* 0x000fe200078e0200 */
[----:B------:R-:W-:Y:S01]  /*3210*/  LEA R20, P5, R0, R191, 0x1 ;  /* 0x000000bf00147211 */ /* 0x000fe200078a08ff */
[----:B------:R-:W-:Y:S01]  /*3220*/  IMAD R30, R7, R35, RZ ;  /* 0x00000023071e7224 */ /* 0x000fe200078e02ff */
[----:B-1----:R-:W-:Y:S01]  /*3230*/  IADD3 R225, P3, P4, R3, UR5, R32 ;  /* 0x0000000503e17c10 */ /* 0x002fe2000fc7e020 */
[C---:B------:R-:W-:Y:S01]  /*3240*/  IMAD R16, R35.reuse, 0x10, R15 ;  /* 0x0000001023107824 */ /* 0x040fe200078e020f */
[----:B------:R-:W-:Y:S01]  /*3250*/  UIMAD.WIDE UR4, UR4, 0x2, URZ ;  /* 0x00000002040478a5 */ /* 0x000fe2000f8e023f */
[----:B------:R-:W-:Y:S01]  /*3260*/  IMAD R3, R8, 0x80, R2 ;  /* 0x0000008008037824 */ /* 0x000fe200078e0202 */
[----:B------:R-:W-:Y:S01]  /*3270*/  LEA.HI.X.SX32 R21, R0, R5, 0x1, P5 ;  /* 0x0000000500157211 */ /* 0x000fe200028f0eff */
[----:B------:R-:W-:Y:S01]  /*3280*/  IMAD R17, R35, 0x8, R16 ;  /* 0x0000000823117824 */ /* 0x000fe200078e0210 */
[-C--:B------:R-:W-:Y:S01]  /*3290*/  LEA R22, P6, R2, R191.reuse, 0x1 ;  /* 0x000000bf02167211 */ /* 0x080fe200078c08ff */
[----:B------:R-:W-:Y:S01]  /*32a0*/  IMAD R0, R8, 0x80, R3 ;  /* 0x0000008008007824 */ /* 0x000fe200078e0203 */
[----:B------:R-:W-:-:S02]  /*32b0*/  LEA R188, P5, R3, R191, 0x1 ;  /* 0x000000bf03bc7211 */ /* 0x000fc400078a08ff */
[----:B------:R-:W-:Y:S02]  /*32c0*/  CS2R R78, SRZ ;  /* 0x00000000004e7805 */ /* 0x000fe4000001ff00 */
[----:B------:R-:W-:Y:S02]  /*32d0*/  LEA R18, R35, R17, 0x3 ;  /* 0x0000001123127211 */ /* 0x000fe400078e18ff */
[----:B------:R-:W-:Y:S02]  /*32e0*/  CS2R R80, SRZ ;  /* 0x0000000000507805 */ /* 0x000fe4000001ff00 */
[----:B------:R-:W-:Y:S02]  /*32f0*/  LEA.HI.X.SX32 R189, R3, R5, 0x1, P5 ;  /* 0x0000000503bd7211 */ /* 0x000fe400028f0eff */
[----:B------:R-:W-:Y:S02]  /*3300*/  CS2R R82, SRZ ;  /* 0x0000000000527805 */ /* 0x000fe4000001ff00 */
[----:B------:R-:W-:Y:S01]  /*3310*/  IADD3.X R33, R4, UR5, R33, P3, P4 ;  /* 0x0000000504217c10 */ /* 0x000fe20009fe8421 */
[----:B------:R-:W-:Y:S01]  /*3320*/  IMAD R19, R35, 0x8, R18 ;  /* 0x0000000823137824 */ /* 0x000fe200078e0212 */
[----:B------:R-:W-:-:S02]  /*3330*/  LEA R38, P5, R9, R225, 0x1 ;  /* 0x000000e109267211 */ /* 0x000fc400078a08ff */
[----:B------:R-:W-:Y:S02]  /*3340*/  CS2R R68, SRZ ;  /* 0x0000000000447805 */ /* 0x000fe4000001ff00 */
[----:B------:R-:W-:Y:S01]  /*3350*/  LEA.HI.X.SX32 R23, R2, R5, 0x1, P6 ;  /* 0x0000000502177211 */ /* 0x000fe200030f0eff */
[C---:B------:R-:W-:Y:S01]  /*3360*/  IMAD R24, R35.reuse, 0x8, R19 ;  /* 0x0000000823187824 */ /* 0x040fe200078e0213 */
[----:B------:R-:W-:Y:S02]  /*3370*/  LEA R190, P6, R0, R191, 0x1 ;  /* 0x000000bf00be7211 */ /* 0x000fe400078c08ff */
[----:B------:R-:W-:Y:S02]  /*3380*/  CS2R R70, SRZ ;  /* 0x0000000000467805 */ /* 0x000fe4000001ff00 */
[----:B------:R-:W-:Y:S01]  /*3390*/  LEA R42, P4, R10, R225, 0x1 ;  /* 0x000000e10a2a7211 */ /* 0x000fe200078808ff */
[----:B------:R-:W-:Y:S01]  /*33a0*/  IMAD R25, R35, 0x8, R24 ;  /* 0x0000000823197824 */ /* 0x000fe200078e0218 */
[----:B------:R-:W-:-:S02]  /*33b0*/  LEA.HI.X.SX32 R39, R9, R33, 0x1, P5 ;  /* 0x0000002109277211 */ /* 0x000fc400028f0eff */
[----:B------:R-:W-:Y:S02]  /*33c0*/  CS2R R84, SRZ ;  /* 0x0000000000547805 */ /* 0x000fe4000001ff00 */
[----:B------:R-:W-:Y:S02]  /*33d0*/  LEA R40, P5, R11, R225, 0x1 ;  /* 0x000000e10b287211 */ /* 0x000fe400078a08ff */
[----:B------:R-:W-:Y:S02]  /*33e0*/  CS2R R86, SRZ ;  /* 0x0000000000567805 */ /* 0x000fe4000001ff00 */
[----:B------:R-:W-:Y:S01]  /*33f0*/  LEA.HI.X.SX32 R191, R0, R5, 0x1, P6 ;  /* 0x0000000500bf7211 */ /* 0x000fe200030f0eff */
[----:B------:R0:W-:Y:S01]  /*3400*/  STL.64 [R1+0x1b0], R38 ;  /* 0x0001b02601007387 */ /* 0x0001e20000100a00 */
[----:B------:R-:W-:Y:S02]  /*3410*/  LEA.HI R0, R6, 0x38, RZ, 0x1c ;  /* 0x0000003806007811 */ /* 0x000fe400078fe0ff */
[----:B------:R-:W-:-:S02]  /*3420*/  CS2R R88, SRZ ;  /* 0x0000000000587805 */ /* 0x000fc4000001ff00 */
[-C--:B------:R-:W-:Y:S01]  /*3430*/  LEA.HI.X.SX32 R43, R10, R33.reuse, 0x1, P4 ;  /* 0x000000210a2b7211 */ /* 0x080fe200020f0eff */
[----:B------:R-:W-:Y:S01]  /*3440*/  IMAD.WIDE R154, R154, 0x2, R190 ;  /* 0x000000029a9a7825 */ /* 0x000fe200078e02be */
[----:B------:R-:W-:Y:S02]  /*3450*/  LEA.HI.X.SX32 R41, R11, R33, 0x1, P5 ;  /* 0x000000210b297211 */ /* 0x000fe400028f0eff */
[----:B------:R-:W-:Y:S02]  /*3460*/  CS2R R90, SRZ ;  /* 0x00000000005a7805 */ /* 0x000fe4000001ff00 */
[----:B------:R-:W-:Y:S01]  /*3470*/  LEA.HI R2, R6, 0x78, RZ, 0x1c ;  /* 0x0000007806027811 */ /* 0x000fe200078fe0ff */
[----:B------:R-:W-:Y:S01]  /*3480*/  IMAD R0, R0, R35, RZ ;  /* 0x0000002300007224 */ /* 0x000fe200078e02ff */
[----:B------:R1:W-:Y:S01]  /*3490*/  STL.64 [R1+0x1a8], R42 ;  /* 0x0001a82a01007387 */ /* 0x0003e20000100a00 */
[----:B------:R-:W-:Y:S02]  /*34a0*/  LEA.HI R3, R6, 0xb8, RZ, 0x1c ;  /* 0x000000b806037811 */ /* 0x000fe400078fe0ff */
[----:B------:R-:W-:-:S02]  /*34b0*/  CS2R R92, SRZ ;  /* 0x00000000005c7805 */ /* 0x000fc4000001ff00 */
[----:B0-----:R-:W-:Y:S01]  /*34c0*/  LEA R38, P6, R12, R225, 0x1 ;  /* 0x000000e10c267211 */ /* 0x001fe200078c08ff */
[----:B------:R0:W-:Y:S01]  /*34d0*/  STL.64 [R1+0x1a0], R40 ;  /* 0x0001a02801007387 */ /* 0x0001e20000100a00 */
[----:B------:R-:W-:Y:S01]  /*34e0*/  IMAD R26, R2, R35, RZ ;  /* 0x00000023021a7224 */ /* 0x000fe200078e02ff */
[----:B------:R-:W-:Y:S01]  /*34f0*/  LEA R2, R35, R25, 0x3 ;  /* 0x0000001923027211 */ /* 0x000fe200078e18ff */
[----:B------:R-:W-:Y:S01]  /*3500*/  IMAD R27, R3, R35, RZ ;  /* 0x00000023031b7224 */ /* 0x000fe200078e02ff */
[----:B------:R-:W-:Y:S02]  /*3510*/  LEA.HI.X.SX32 R39, R12, R33, 0x1, P6 ;  /* 0x000000210c277211 */ /* 0x000fe400030f0eff */
[----:B------:R-:W-:Y:S02]  /*3520*/  CS2R R94, SRZ ;  /* 0x00000000005e7805 */ /* 0x000fe4000001ff00 */
[-C--:B------:R-:W-:Y:S01]  /*3530*/  LEA R10, P6, R14, R225.reuse, 0x1 ;  /* 0x000000e10e0a7211 */ /* 0x080fe200078c08ff */
[----:B------:R-:W-:Y:S01]  /*3540*/  IMAD R3, R35, 0x10, R2 ;  /* 0x0000001023037824 */ /* 0x000fe200078e0202 */
[----:B------:R-:W-:Y:S01]  /*3550*/  LEA R36, P3, R0, R225, 0x1 ;  /* 0x000000e100247211 */ /* 0x000fe200078608ff */
[----:B------:R2:W-:Y:S01]  /*3560*/  STL.64 [R1+0x198], R38 ;  /* 0x0001982601007387 */ /* 0x0005e20000100a00 */
[----:B------:R-:W-:-:S02]  /*3570*/  LEA.HI R4, R6, 0xf8, RZ, 0x1c ;  /* 0x000000f806047811 */ /* 0x000fc400078fe0ff */
[----:B-1----:R-:W-:Y:S02]  /*3580*/  CS2R R42, SRZ ;  /* 0x00000000002a7805 */ /* 0x002fe4000001ff00 */
[C---:B0-----:R-:W-:Y:S02]  /*3590*/  LEA R40, P5, R13.reuse, R225, 0x1 ;  /* 0x000000e10d287211 */ /* 0x041fe400078a08ff */
[----:B------:R-:W-:Y:S02]  /*35a0*/  CS2R R96, SRZ ;  /* 0x0000000000607805 */ /* 0x000fe4000001ff00 */
[----:B------:R-:W-:Y:S01]  /*35b0*/  LEA.HI.X.SX32 R11, R14, R33, 0x1, P6 ;  /* 0x000000210e0b7211 */ /* 0x000fe200030f0eff */
[----:B------:R-:W-:Y:S01]  /*35c0*/  IMAD R28, R4, R35, RZ ;  /* 0x00000023041c7224 */ /* 0x000fe200078e02ff */
[-C--:B------:R-:W-:Y:S01]  /*35d0*/  LEA.HI.X.SX32 R41, R13, R33.reuse, 0x1, P5 ;  /* 0x000000210d297211 */ /* 0x080fe200028f0eff */
[----:B------:R-:W-:Y:S01]  /*35e0*/  IMAD R4, R35, 0x8, R3 ;  /* 0x0000000823047824 */ /* 0x000fe200078e0203 */
[----:B------:R-:W-:-:S02]  /*35f0*/  LEA.HI.X.SX32 R37, R0, R33, 0x1, P3 ;  /* 0x0000002100257211 */ /* 0x000fc400018f0eff */
[----:B------:R-:W-:Y:S02]  /*3600*/  CS2R R98, SRZ ;  /* 0x0000000000627805 */ /* 0x000fe4000001ff00 */
[C---:B------:R-:W-:Y:S01]  /*3610*/  LEA R12, P5, R15.reuse, R225, 0x1 ;  /* 0x000000e10f0c7211 */ /* 0x040fe200078a08ff */
[----:B------:R-:W-:Y:S01]  /*3620*/  STL.64 [R1+0x190], R40 ;  /* 0x0001902801007387 */ /* 0x000fe20000100a00 */
[C---:B------:R-:W-:Y:S02]  /*3630*/  LEA.HI R5, R6.reuse, 0x138, RZ, 0x1c ;  /* 0x0000013806057811 */ /* 0x040fe400078fe0ff */
[----:B------:R-:W-:Y:S02]  /*3640*/  CS2R R100, SRZ ;  /* 0x0000000000647805 */ /* 0x000fe4000001ff00 */
[----:B------:R-:W-:Y:S01]  /*3650*/  LEA.HI.X.SX32 R13, R15, R33, 0x1, P5 ;  /* 0x000000210f0d7211 */ /* 0x000fe200028f0eff */
[----:B------:R0:W-:Y:S01]  /*3660*/  STL.64 [R1+0x188], R10 ;  /* 0x0001880a01007387 */ /* 0x0001e20000100a00 */
[C---:B------:R-:W-:Y:S01]  /*3670*/  LEA.HI R8, R6.reuse, 0x1b8, RZ, 0x1c ;  /* 0x000001b806087811 */ /* 0x040fe200078fe0ff */
[----:B------:R-:W-:Y:S01]  /*3680*/  IMAD R29, R5, R35, RZ ;  /* 0x00000023051d7224 */ /* 0x000fe200078e02ff */
[----:B------:R-:W-:Y:S01]  /*3690*/  LEA.HI R6, R6, 0x1f8, RZ, 0x1c ;  /* 0x000001f806067811 */ /* 0x000fe200078fe0ff */
[----:B------:R1:W-:Y:S01]  /*36a0*/  STL.64 [R1+0x178], R36 ;  /* 0x0001782401007387 */ /* 0x0003e20000100a00 */
[-C--:B------:R-:W-:Y:S01]  /*36b0*/  LEA R14, P5, R18, R225.reuse, 0x1 ;  /* 0x000000e1120e7211 */ /* 0x080fe200078a08ff */
[C---:B------:R-:W-:Y:S01]  /*36c0*/  IMAD R5, R35.reuse, 0x8, R4 ;  /* 0x0000000823057824 */ /* 0x040fe200078e0204 */
[----:B--2---:R-:W-:Y:S01]  /*36d0*/  LEA R38, P4, R26, R225, 0x1 ;  /* 0x000000e11a267211 */ /* 0x004fe200078808ff */
[----:B------:R2:W-:Y:S01]  /*36e0*/  STL.64 [R1+0x180], R12 ;  /* 0x0001800c01007387 */ /* 0x0005e20000100a00 */
[----:B------:R-:W-:Y:S01]  /*36f0*/  LEA.HI.X.SX32 R15, R18, R33, 0x1, P5 ;  /* 0x00000021120f7211 */ /* 0x000fe200028f0eff */
[----:B------:R-:W-:Y:S01]  /*3700*/  IMAD R32, R6, R35, RZ ;  /* 0x0000002306207224 */ /* 0x000fe200078e02ff */
[----:B------:R-:W-:Y:S01]  /*3710*/  LEA R6, R35, R5, 0x3 ;  /* 0x0000000523067211 */ /* 0x000fe200078e18ff */
[----:B------:R-:W-:Y:S01]  /*3720*/  IMAD R31, R8, R35, RZ ;  /* 0x00000023081f7224 */ /* 0x000fe200078e02ff */
[----:B0-----:R-:W-:-:S02]  /*3730*/  LEA R10, P6, R16, R225, 0x1 ;  /* 0x000000e1100a7211 */ /* 0x001fc400078c08ff */
[----:B------:R-:W-:Y:S02]  /*3740*/  CS2R R40, SRZ ;  /* 0x0000000000287805 */ /* 0x000fe4000001ff00 */
[----:B------:R-:W-:Y:S01]  /*3750*/  LEA.HI.X.SX32 R39, R26, R33, 0x1, P4 ;  /* 0x000000211a277211 */ /* 0x000fe200020f0eff */
[----:B------:R-:W-:Y:S01]  /*3760*/  IMAD R7, R35, 0x8, R6 ;  /* 0x0000000823077824 */ /* 0x000fe200078e0206 */
[----:B-1----:R-:W-:Y:S02]  /*3770*/  LEA R36, P3, R17, R225, 0x1 ;  /* 0x000000e111247211 */ /* 0x002fe400078608ff */
[----:B------:R-:W-:Y:S02]  /*3780*/  CS2R R102, SRZ ;  /* 0x0000000000667805 */ /* 0x000fe4000001ff00 */
[-C--:B------:R-:W-:Y:S01]  /*3790*/  LEA.HI.X.SX32 R11, R16, R33.reuse, 0x1, P6 ;  /* 0x00000021100b7211 */ /* 0x080fe200030f0eff */
[----:B------:R-:W-:Y:S01]  /*37a0*/  IMAD R8, R35, 0x8, R7 ;  /* 0x0000000823087824 */ /* 0x000fe200078e0207 */
[----:B------:R-:W-:-:S02]  /*37b0*/  LEA.HI.X.SX32 R37, R17, R33, 0x1, P3 ;  /* 0x0000002111257211 */ /* 0x000fc400018f0eff */
[----:B------:R-:W-:Y:S02]  /*37c0*/  CS2R R104, SRZ ;  /* 0x0000000000687805 */ /* 0x000fe4000001ff00 */
[-C--:B--2---:R-:W-:Y:S01]  /*37d0*/  LEA R12, P6, R19, R225.reuse, 0x1 ;  /* 0x000000e1130c7211 */ /* 0x084fe200078c08ff */
[----:B------:R-:W-:Y:S01]  /*37e0*/  STL.64 [R1+0x170], R10 ;  /* 0x0001700a01007387 */ /* 0x000fe20000100a00 */
[C---:B------:R-:W-:Y:S01]  /*37f0*/  LEA R16, P5, R24.reuse, R225, 0x1 ;  /* 0x000000e118107211 */ /* 0x040fe200078a08ff */
[----:B------:R-:W-:Y:S01]  /*3800*/  IMAD R9, R35, 0x8, R8 ;  /* 0x0000000823097824 */ /* 0x000fe200078e0208 */
[-C--:B------:R-:W-:Y:S01]  /*3810*/  LEA.HI.X.SX32 R13, R19, R33.reuse, 0x1, P6 ;  /* 0x00000021130d7211 */ /* 0x080fe200030f0eff */
[----:B------:R0:W-:Y:S01]  /*3820*/  STL.64 [R1+0x168], R36 ;  /* 0x0001682401007387 */ /* 0x0001e20000100a00 */
[----:B------:R-:W-:Y:S02]  /*3830*/  LEA.HI.X.SX32 R17, R24, R33, 0x1, P5 ;  /* 0x0000002118117211 */ /* 0x000fe400028f0eff */
[----:B------:R-:W-:-:S02]  /*3840*/  CS2R R106, SRZ ;  /* 0x00000000006a7805 */ /* 0x000fc4000001ff00 */
[-C--:B------:R-:W-:Y:S01]  /*3850*/  LEA R18, P5, R2, R225.reuse, 0x1 ;  /* 0x000000e102127211 */ /* 0x080fe200078a08ff */
[----:B------:R1:W-:Y:S01]  /*3860*/  STL.64 [R1+0x160], R14 ;  /* 0x0001600e01007387 */ /* 0x0003e20000100a00 */
[----:B------:R-:W-:Y:S02]  /*3870*/  LEA R24, P4, R4, R225, 0x1 ;  /* 0x000000e104187211 */ /* 0x000fe400078808ff */
[----:B------:R-:W-:Y:S02]  /*3880*/  CS2R R108, SRZ ;  /* 0x00000000006c7805 */ /* 0x000fe4000001ff00 */
[----:B------:R-:W-:Y:S01]  /*3890*/  LEA.HI.X.SX32 R19, R2, R33, 0x1, P5 ;  /* 0x0000002102137211 */ /* 0x000fe200028f0eff */
[----:B------:R2:W-:Y:S01]  /*38a0*/  STL.64 [R1+0x158], R12 ;  /* 0x0001580c01007387 */ /* 0x0005e20000100a00 */
[----:B------:R-:W-:Y:S02]  /*38b0*/  LEA R0, R35, R9, 0x4 ;  /* 0x0000000923007211 */ /* 0x000fe400078e20ff */
[----:B------:R-:W-:-:S02]  /*38c0*/  CS2R R110, SRZ ;  /* 0x00000000006e7805 */ /* 0x000fc4000001ff00 */
[----:B------:R-:W-:Y:S01]  /*38d0*/  CS2R R112, SRZ ;  /* 0x0000000000707805 */ /* 0x000fe2000001ff00 */
[----:B------:R3:W-:Y:S01]  /*38e0*/  STL.64 [R1+0x150], R16 ;  /* 0x0001501001007387 */ /* 0x0007e20000100a00 */
[-C--:B0-----:R-:W-:Y:S01]  /*38f0*/  LEA R36, P3, R27, R225.reuse, 0x1 ;  /* 0x000000e11b247211 */ /* 0x081fe200078608ff */
[----:B------:R-:W-:Y:S01]  /*3900*/  IMAD R10, R35, 0x8, R0 ;  /* 0x00000008230a7824 */ /* 0x000fe200078e0200 */
[----:B------:R-:W-:Y:S02]  /*3910*/  CS2R R114, SRZ ;  /* 0x0000000000727805 */ /* 0x000fe4000001ff00 */
[----:B-1----:R-:W-:Y:S02]  /*3920*/  LEA R14, P6, R25, R225, 0x1 ;  /* 0x000000e1190e7211 */ /* 0x002fe400078c08ff */
[----:B------:R-:W-:Y:S01]  /*3930*/  CS2R R116, SRZ ;  /* 0x0000000000747805 */ /* 0x000fe2000001ff00 */
[----:B------:R-:W-:Y:S01]  /*3940*/  IMAD R11, R35, 0x8, R10 ;  /* 0x00000008230b7824 */ /* 0x000fe200078e020a */
[----:B------:R-:W-:-:S02]  /*3950*/  LEA.HI.X.SX32 R37, R27, R33, 0x1, P3 ;  /* 0x000000211b257211 */ /* 0x000fc400018f0eff */
[----:B------:R-:W-:Y:S02]  /*3960*/  CS2R R26, SRZ ;  /* 0x00000000001a7805 */ /* 0x000fe4000001ff00 */
[-C--:B------:R-:W-:Y:S01]  /*3970*/  LEA.HI.X.SX32 R15, R25, R33.reuse, 0x1, P6 ;  /* 0x00000021190f7211 */ /* 0x080fe200030f0eff */
[----:B--2---:R-:W-:Y:S01]  /*3980*/  IMAD R12, R35, 0x8, R11 ;  /* 0x00000008230c7824 */ /* 0x004fe200078e020b */
[----:B------:R-:W-:Y:S02]  /*3990*/  LEA.HI.X.SX32 R25, R4, R33, 0x1, P4 ;  /* 0x0000002104197211 */ /* 0x000fe400020f0eff */
[----:B------:R-:W-:Y:S02]  /*39a0*/  CS2R R118, SRZ ;  /* 0x0000000000767805 */ /* 0x000fe4000001ff00 */
[----:B---3--:R-:W-:Y:S01]  /*39b0*/  LEA R16, P6, R3, R225, 0x1 ;  /* 0x000000e103107211 */ /* 0x008fe200078c08ff */
[----:B------:R0:W-:Y:S01]  /*39c0*/  STL.64 [R1+0x148], R14 ;  /* 0x0001480e01007387 */ /* 0x0001e20000100a00 */
[----:B------:R-:W-:-:S02]  /*39d0*/  LEA R13, R35, R12, 0x3 ;  /* 0x0000000c230d7211 */ /* 0x000fc400078e18ff */
[----:B------:R-:W-:Y:S02]  /*39e0*/  CS2R R120, SRZ ;  /* 0x0000000000787805 */ /* 0x000fe4000001ff00 */
[----:B------:R-:W-:Y:S01]  /*39f0*/  LEA.HI.X.SX32 R17, R3, R33, 0x1, P6 ;  /* 0x0000002103117211 */ /* 0x000fe200030f0eff */
[----:B------:R1:W-:Y:S01]  /*3a00*/  STL.64 [R1+0x138], R38 ;  /* 0x0001382601007387 */ /* 0x0003e20000100a00 */
[----:B------:R-:W-:Y:S02]  /*3a10*/  CS2R R122, SRZ ;  /* 0x00000000007a7805 */ /* 0x000fe4000001ff00 */
[----:B------:R-:W-:Y:S02]  /*3a20*/  CS2R R124, SRZ ;  /* 0x00000000007c7805 */ /* 0x000fe4000001ff00 */
[----:B------:R-:W-:Y:S01]  /*3a30*/  CS2R R126, SRZ ;  /* 0x00000000007e7805 */ /* 0x000fe2000001ff00 */
[----:B------:R2:W-:Y:S01]  /*3a40*/  STL.64 [R1+0x140], R18 ;  /* 0x0001401201007387 */ /* 0x0005e20000100a00 */
[----:B------:R-:W-:-:S02]  /*3a50*/  CS2R R128, SRZ ;  /* 0x0000000000807805 */ /* 0x000fc4000001ff00 */
[----:B------:R-:W-:Y:S02]  /*3a60*/  CS2R R130, SRZ ;  /* 0x0000000000827805 */ /* 0x000fe4000001ff00 */
[----:B------:R-:W-:Y:S01]  /*3a70*/  CS2R R132, SRZ ;  /* 0x0000000000847805 */ /* 0x000fe2000001ff00 */
[----:B------:R3:W-:Y:S01]  /*3a80*/  STL.64 [R1+0x130], R16 ;  /* 0x0001301001007387 */ /* 0x0007e20000100a00 */
[C---:B0-----:R-:W-:Y:S01]  /*3a90*/  IMAD R14, R35.reuse, 0x8, R13 ;  /* 0x00000008230e7824 */ /* 0x041fe200078e020d */
[----:B------:R-:W-:Y:S02]  /*3aa0*/  CS2R R134, SRZ ;  /* 0x0000000000867805 */ /* 0x000fe4000001ff00 */
[----:B------:R-:W-:Y:S01]  /*3ab0*/  CS2R R136, SRZ ;  /* 0x0000000000887805 */ /* 0x000fe2000001ff00 */
[----:B------:R0:W-:Y:S01]  /*3ac0*/  STL.64 [R1+0x128], R24 ;  /* 0x0001281801007387 */ /* 0x0001e20000100a00 */
[----:B------:R-:W-:Y:S01]  /*3ad0*/  IMAD R2, R35, 0x8, R14 ;  /* 0x0000000823027824 */ /* 0x000fe200078e020e */
[----:B-1----:R-:W-:-:S02]  /*3ae0*/  CS2R R38, SRZ ;  /* 0x0000000000267805 */ /* 0x002fc4000001ff00 */
[----:B------:R-:W-:Y:S02]  /*3af0*/  CS2R R138, SRZ ;  /* 0x00000000008a7805 */ /* 0x000fe4000001ff00 */
[-C--:B--2---:R-:W-:Y:S01]  /*3b00*/  LEA R18, P5, R5, R225.reuse, 0x1 ;  /* 0x000000e105127211 */ /* 0x084fe200078a08ff */
[----:B------:R-:W-:Y:S01]  /*3b10*/  IMAD R3, R35, 0x10, R2 ;  /* 0x0000001023037824 */ /* 0x000fe200078e0202 */
[----:B------:R-:W-:Y:S02]  /*3b20*/  CS2R R140, SRZ ;  /* 0x00000000008c7805 */ /* 0x000fe4000001ff00 */
[----:B------:R-:W-:Y:S02]  /*3b30*/  CS2R R142, SRZ ;  /* 0x00000000008e7805 */ /* 0x000fe4000001ff00 */
[C---:B---3--:R-:W-:Y:S01]  /*3b40*/  LEA R16, P6, R6.reuse, R225, 0x1 ;  /* 0x000000e106107211 */ /* 0x048fe200078c08ff */
[----:B------:R-:W-:Y:S01]  /*3b50*/  UMOV UR4, URZ ;  /* 0x0000003f00047c82 */ /* 0x000fe20008000000 */
[-C--:B------:R-:W-:Y:S01]  /*3b60*/  LEA.HI.X.SX32 R19, R5, R33.reuse, 0x1, P5 ;  /* 0x0000002105137211 */ /* 0x080fe200028f0eff */
[----:B------:R-:W-:Y:S01]  /*3b70*/  ULDC UR9, c[0x0][0x238] ;  /* 0x00008e0000097ab9 */ /* 0x000fe20000000800 */
[----:B------:R-:W-:-:S02]  /*3b80*/  LEA.HI.X.SX32 R17, R6, R33, 0x1, P6 ;  /* 0x0000002106117211 */ /* 0x000fc400030f0eff */
[----:B------:R-:W-:Y:S01]  /*3b90*/  LEA R4, R35, R3, 0x3 ;  /* 0x0000000323047211 */ /* 0x000fe200078e18ff */
[----:B------:R1:W-:Y:S01]  /*3ba0*/  STL.64 [R1+0x120], R18 ;  /* 0x0001201201007387 */ /* 0x0003e20000100a00 */
[----:B0-----:R-:W-:-:S03]  /*3bb0*/  LEA R24, P4, R28, R225, 0x1 ;  /* 0x000000e11c187211 */ /* 0x001fc600078808ff */
[----:B------:R0:W-:Y:S01]  /*3bc0*/  STL.64 [R1+0x118], R16 ;  /* 0x0001181001007387 */ /* 0x0001e20000100a00 */
[----:B------:R-:W-:Y:S01]  /*3bd0*/  IMAD R5, R35, 0x8, R4 ;  /* 0x0000000823057824 */ /* 0x000fe200078e0204 */
[----:B------:R-:W-:-:S03]  /*3be0*/  LEA.HI.X.SX32 R25, R28, R33, 0x1, P4 ;  /* 0x000000211c197211 */ /* 0x000fc600020f0eff */
[----:B------:R-:W-:Y:S01]  /*3bf0*/  IMAD R6, R35, 0x8, R5 ;  /* 0x0000000823067824 */ /* 0x000fe200078e0205 */
[CC--:B-1----:R-:W-:Y:S02]  /*3c00*/  LEA R18, P5, R7.reuse, R225.reuse, 0x1 ;  /* 0x000000e107127211 */ /* 0x0c2fe400078a08ff */
[C---:B0-----:R-:W-:Y:S02]  /*3c10*/  LEA R16, P6, R8.reuse, R225, 0x1 ;  /* 0x000000e108107211 */ /* 0x041fe400078c08ff */
[-C--:B------:R-:W-:Y:S02]  /*3c20*/  LEA.HI.X.SX32 R19, R7, R33.reuse, 0x1, P5 ;  /* 0x0000002107137211 */ /* 0x080fe400028f0eff */
[----:B------:R-:W-:-:S03]  /*3c30*/  LEA.HI.X.SX32 R17, R8, R33, 0x1, P6 ;  /* 0x0000002108117211 */ /* 0x000fc600030f0eff */
[----:B------:R0:W-:Y:S04]  /*3c40*/  STL.64 [R1+0x110], R18 ;  /* 0x0001101201007387 */ /* 0x0001e80000100a00 */
[----:B------:R1:W-:Y:S04]  /*3c50*/  STL.64 [R1+0x108], R16 ;  /* 0x0001081001007387 */ /* 0x0003e80000100a00 */
[----:B------:R2:W-:Y:S01]  /*3c60*/  STL.64 [R1+0xf8], R36 ;  /* 0x0000f82401007387 */ /* 0x0005e20000100a00 */
[-C--:B0-----:R-:W-:Y:S02]  /*3c70*/  LEA R18, P5, R9, R225.reuse, 0x1 ;  /* 0x000000e109127211 */ /* 0x081fe400078a08ff */
[----:B-1----:R-:W-:-:S02]  /*3c80*/  LEA R16, P6, R0, R225, 0x1 ;  /* 0x000000e100107211 */ /* 0x002fc400078c08ff */
[-C--:B------:R-:W-:Y:S02]  /*3c90*/  LEA.HI.X.SX32 R19, R9, R33.reuse, 0x1, P5 ;  /* 0x0000002109137211 */ /* 0x080fe400028f0eff */
[----:B------:R-:W-:Y:S01]  /*3ca0*/  LEA.HI.X.SX32 R17, R0, R33, 0x1, P6 ;  /* 0x0000002100117211 */ /* 0x000fe200030f0eff */
[C---:B------:R-:W-:Y:S01]  /*3cb0*/  IMAD R0, R35.reuse, 0x8, R6 ;  /* 0x0000000823007824 */ /* 0x040fe200078e0206 */
[C---:B------:R-:W-:Y:S01]  /*3cc0*/  LEA R8, P6, R12.reuse, R225, 0x1 ;  /* 0x000000e10c087211 */ /* 0x040fe200078c08ff */
[----:B------:R0:W-:Y:S01]  /*3cd0*/  STL.64 [R1+0x100], R18 ;  /* 0x0001001201007387 */ /* 0x0001e20000100a00 */
[----:B--2---:R-:W-:Y:S02]  /*3ce0*/  CS2R R36, SRZ ;  /* 0x0000000000247805 */ /* 0x004fe4000001ff00 */
[----:B------:R-:W-:Y:S01]  /*3cf0*/  LEA.HI.X.SX32 R9, R12, R33, 0x1, P6 ;  /* 0x000000210c097211 */ /* 0x000fe200030f0eff */
[----:B------:R1:W-:Y:S01]  /*3d00*/  STL.64 [R1+0xf0], R16 ;  /* 0x0000f01001007387 */ /* 0x0003e20000100a00 */
[----:B------:R-:W-:-:S03]  /*3d10*/  LEA R7, R35, R0, 0x3 ;  /* 0x0000000023077211 */ /* 0x000fc600078e18ff */
[----:B------:R2:W-:Y:S01]  /*3d20*/  STL.64 [R1+0xd8], R8 ;  /* 0x0000d80801007387 */ /* 0x0005e20000100a00 */
[CC--:B0-----:R-:W-:Y:S02]  /*3d30*/  LEA R18, P3, R10.reuse, R225.reuse, 0x1 ;  /* 0x000000e10a127211 */ /* 0x0c1fe400078608ff */
[C---:B-1----:R-:W-:Y:S02]  /*3d40*/  LEA R16, P5, R11.reuse, R225, 0x1 ;  /* 0x000000e10b107211 */ /* 0x042fe400078a08ff */
[-C--:B------:R-:W-:Y:S02]  /*3d50*/  LEA.HI.X.SX32 R19, R10, R33.reuse, 0x1, P3 ;  /* 0x000000210a137211 */ /* 0x080fe400018f0eff */
[----:B------:R-:W-:Y:S01]  /*3d60*/  LEA.HI.X.SX32 R17, R11, R33, 0x1, P5 ;  /* 0x000000210b117211 */ /* 0x000fe200028f0eff */
[C---:B--2---:R-:W-:Y:S01]  /*3d70*/  IMAD R8, R35.reuse, 0x8, R7 ;  /* 0x0000000823087824 */ /* 0x044fe200078e0207 */
[C---:B------:R-:W-:Y:S01]  /*3d80*/  LEA R10, P6, R14.reuse, R225, 0x1 ;  /* 0x000000e10e0a7211 */ /* 0x040fe200078c08ff */
[----:B------:R0:W-:Y:S02]  /*3d90*/  STL.64 [R1+0xe8], R18 ;  /* 0x0000e81201007387 */ /* 0x0001e40000100a00 */
[----:B------:R-:W-:Y:S01]  /*3da0*/  IMAD R9, R35, 0x10, R8 ;  /* 0x0000001023097824 */ /* 0x000fe200078e0208 */
[----:B------:R-:W-:Y:S01]  /*3db0*/  LEA.HI.X.SX32 R11, R14, R33, 0x1, P6 ;  /* 0x000000210e0b7211 */ /* 0x000fe200030f0eff */
[----:B------:R1:W-:Y:S01]  /*3dc0*/  STL.64 [R1+0xe0], R16 ;  /* 0x0000e01001007387 */ /* 0x0003e20000100a00 */
[----:B------:R-:W-:-:S02]  /*3dd0*/  LEA R12, P6, R3, R225, 0x1 ;  /* 0x000000e1030c7211 */ /* 0x000fc400078c08ff */
[-C--:B0-----:R-:W-:Y:S02]  /*3de0*/  LEA R18, P3, R29, R225.reuse, 0x1 ;  /* 0x000000e11d127211 */ /* 0x081fe400078608ff */
[----:B-1----:R-:W-:Y:S02]  /*3df0*/  LEA R16, P5, R13, R225, 0x1 ;  /* 0x000000e10d107211 */ /* 0x002fe400078a08ff */
[-C--:B------:R-:W-:Y:S02]  /*3e00*/  LEA.HI.X.SX32 R19, R29, R33.reuse, 0x1, P3 ;  /* 0x000000211d137211 */ /* 0x080fe400018f0eff */
[----:B------:R-:W-:Y:S02]  /*3e10*/  CS2R R28, SRZ ;  /* 0x00000000001c7805 */ /* 0x000fe4000001ff00 */
[-C--:B------:R-:W-:Y:S02]  /*3e20*/  LEA.HI.X.SX32 R17, R13, R33.reuse, 0x1, P5 ;  /* 0x000000210d117211 */ /* 0x080fe400028f0eff */
[----:B------:R-:W-:-:S03]  /*3e30*/  LEA.HI.X.SX32 R13, R3, R33, 0x1, P6 ;  /* 0x00000021030d7211 */ /* 0x000fc600030f0eff */
[----:B------:R0:W-:Y:S04]  /*3e40*/  STL.64 [R1+0xd0], R16 ;  /* 0x0000d01001007387 */ /* 0x0001e80000100a00 */
[----:B------:R1:W-:Y:S04]  /*3e50*/  STL.64 [R1+0xc8], R10 ;  /* 0x0000c80a01007387 */ /* 0x0003e80000100a00 */
[----:B------:R2:W-:Y:S01]  /*3e60*/  STL.64 [R1+0xb8], R24 ;  /* 0x0000b81801007387 */ /* 0x0005e20000100a00 */
[----:B0-----:R-:W-:-:S04]  /*3e70*/  LEA R16, P5, R2, R225, 0x1 ;  /* 0x000000e102107211 */ /* 0x001fc800078a08ff */
[----:B------:R-:W-:Y:S01]  /*3e80*/  LEA.HI.X.SX32 R17, R2, R33, 0x1, P5 ;  /* 0x0000002102117211 */ /* 0x000fe200028f0eff */
[----:B-1----:R-:W-:Y:S01]  /*3e90*/  IMAD R10, R35, 0x8, R9 ;  /* 0x00000008230a7824 */ /* 0x002fe200078e0209 */
[C---:B------:R-:W-:Y:S02]  /*3ea0*/  LEA R14, P5, R5.reuse, R225, 0x1 ;  /* 0x000000e1050e7211 */ /* 0x040fe400078a08ff */
[----:B--2---:R-:W-:Y:S01]  /*3eb0*/  CS2R R24, SRZ ;  /* 0x0000000000187805 */ /* 0x004fe2000001ff00 */
[----:B------:R0:W-:Y:S01]  /*3ec0*/  STL.64 [R1+0xc0], R16 ;  /* 0x0000c01001007387 */ /* 0x0001e20000100a00 */
[----:B------:R-:W-:Y:S02]  /*3ed0*/  LEA.HI.X.SX32 R15, R5, R33, 0x1, P5 ;  /* 0x00000021050f7211 */ /* 0x000fe400028f0eff */
[C---:B------:R-:W-:Y:S01]  /*3ee0*/  LEA R2, R35.reuse, R10, 0x3 ;  /* 0x0000000a23027211 */ /* 0x040fe200078e18ff */
[----:B------:R1:W-:Y:S04]  /*3ef0*/  STL.64 [R1+0xb0], R12 ;  /* 0x0000b00c01007387 */ /* 0x0003e80000100a00 */
[----:B------:R-:W-:Y:S01]  /*3f00*/  IMAD R3, R35, 0x8, R2 ;  /* 0x0000000823037824 */ /* 0x000fe200078e0202 */
[----:B0-----:R-:W-:-:S02]  /*3f10*/  LEA R16, P4, R4, R225, 0x1 ;  /* 0x000000e104107211 */ /* 0x001fc400078808ff */
[----:B-1----:R-:W-:Y:S02]  /*3f20*/  LEA R12, P6, R6, R225, 0x1 ;  /* 0x000000e1060c7211 */ /* 0x002fe400078c08ff */
[-C--:B------:R-:W-:Y:S01]  /*3f30*/  LEA.HI.X.SX32 R17, R4, R33.reuse, 0x1, P4 ;  /* 0x0000002104117211 */ /* 0x080fe200020f0eff */
[----:B------:R-:W-:Y:S01]  /*3f40*/  IMAD R4, R35, 0x8, R3 ;  /* 0x0000000823047824 */ /* 0x000fe200078e0203 */
[----:B------:R-:W-:-:S03]  /*3f50*/  LEA.HI.X.SX32 R13, R6, R33, 0x1, P6 ;  /* 0x00000021060d7211 */ /* 0x000fc600030f0eff */
[----:B------:R0:W-:Y:S01]  /*3f60*/  STL.64 [R1+0xa8], R16 ;  /* 0x0000a81001007387 */ /* 0x0001e20000100a00 */
[----:B------:R-:W-:-:S03]  /*3f70*/  IMAD R5, R35, 0x8, R4 ;  /* 0x0000000823057824 */ /* 0x000fc600078e0204 */
[----:B------:R-:W-:Y:S04]  /*3f80*/  STL.64 [R1+0xa0], R14 ;  /* 0x0000a00e01007387 */ /* 0x000fe80000100a00 */
[----:B------:R1:W-:Y:S01]  /*3f90*/  STL.64 [R1+0x98], R12 ;  /* 0x0000980c01007387 */ /* 0x0003e20000100a00 */
[----:B0-----:R-:W-:-:S04]  /*3fa0*/  LEA R16, P5, R0, R225, 0x1 ;  /* 0x000000e100107211 */ /* 0x001fc800078a08ff */
[----:B------:R-:W-:Y:S02]  /*3fb0*/  LEA.HI.X.SX32 R17, R0, R33, 0x1, P5 ;  /* 0x0000002100117211 */ /* 0x000fe400028f0eff */
[----:B------:R-:W-:Y:S02]  /*3fc0*/  LEA R0, R35, R5, 0x3 ;  /* 0x0000000523007211 */ /* 0x000fe400078e18ff */
[-C--:B-1----:R-:W-:Y:S01]  /*3fd0*/  LEA R12, P6, R7, R225.reuse, 0x1 ;  /* 0x000000e1070c7211 */ /* 0x082fe200078c08ff */
[----:B------:R0:W-:Y:S01]  /*3fe0*/  STL.64 [R1+0x90], R16 ;  /* 0x0000901001007387 */ /* 0x0001e20000100a00 */
[C---:B------:R-:W-:Y:S01]  /*3ff0*/  LEA R14, P4, R30.reuse, R225, 0x1 ;  /* 0x000000e11e0e7211 */ /* 0x040fe200078808ff */
[----:B------:R-:W-:Y:S01]  /*4000*/  IMAD R6, R35, 0x10, R0 ;  /* 0x0000001023067824 */ /* 0x000fe200078e0200 */
[-C--:B------:R-:W-:Y:S02]  /*4010*/  LEA.HI.X.SX32 R13, R7, R33.reuse, 0x1, P6 ;  /* 0x00000021070d7211 */ /* 0x080fe400030f0eff */
[----:B------:R-:W-:Y:S01]  /*4020*/  LEA.HI.X.SX32 R15, R30, R33, 0x1, P4 ;  /* 0x000000211e0f7211 */ /* 0x000fe200020f0eff */
[----:B------:R-:W-:-:S02]  /*4030*/  IMAD R7, R35, 0x8, R6 ;  /* 0x0000000823077824 */ /* 0x000fc400078e0206 */
[----:B------:R1:W-:Y:S01]  /*4040*/  STL.64 [R1+0x88], R12 ;  /* 0x0000880c01007387 */ /* 0x0003e20000100a00 */
[----:B0-----:R-:W-:-:S03]  /*4050*/  LEA R16, P5, R8, R225, 0x1 ;  /* 0x000000e108107211 */ /* 0x001fc600078a08ff */
[----:B------:R0:W-:Y:S01]  /*4060*/  STL.64 [R1+0x78], R18 ;  /* 0x0000781201007387 */ /* 0x0001e20000100a00 */
[----:B------:R-:W-:Y:S01]  /*4070*/  LEA.HI.X.SX32 R17, R8, R33, 0x1, P5 ;  /* 0x0000002108117211 */ /* 0x000fe200028f0eff */
[----:B------:R-:W-:Y:S01]  /*4080*/  IMAD R8, R35, 0x8, R7 ;  /* 0x0000000823087824 */ /* 0x000fe200078e0207 */
[----:B-1----:R-:W-:-:S03]  /*4090*/  LEA R12, P6, R9, R225, 0x1 ;  /* 0x000000e1090c7211 */ /* 0x002fc600078c08ff */
[----:B------:R1:W-:Y:S01]  /*40a0*/  STL.64 [R1+0x80], R16 ;  /* 0x0000801001007387 */ /* 0x0003e20000100a00 */
[----:B------:R-:W-:Y:S02]  /*40b0*/  LEA.HI.X.SX32 R13, R9, R33, 0x1, P6 ;  /* 0x00000021090d7211 */ /* 0x000fe400030f0eff */
[----:B0-----:R-:W-:-:S03]  /*40c0*/  LEA R18, P3, R10, R225, 0x1 ;  /* 0x000000e10a127211 */ /* 0x001fc600078608ff */
[----:B------:R0:W-:Y:S01]  /*40d0*/  STL.64 [R1+0x70], R12 ;  /* 0x0000700c01007387 */ /* 0x0001e20000100a00 */
[----:B------:R-:W-:Y:S02]  /*40e0*/  LEA.HI.X.SX32 R19, R10, R33, 0x1, P3 ;  /* 0x000000210a137211 */ /* 0x000fe400018f0eff */
[CC--:B------:R-:W-:Y:S02]  /*40f0*/  LEA R250, P3, R31.reuse, R225.reuse, 0x1 ;  /* 0x000000e11ffa7211 */ /* 0x0c0fe400078608ff */
[C---:B-1----:R-:W-:Y:S01]  /*4100*/  LEA R16, P5, R2.reuse, R225, 0x1 ;  /* 0x000000e102107211 */ /* 0x042fe200078a08ff */
[----:B------:R1:W-:Y:S01]  /*4110*/  STL.64 [R1+0x68], R18 ;  /* 0x0000681201007387 */ /* 0x0003e20000100a00 */
[-C--:B------:R-:W-:Y:S02]  /*4120*/  LEA.HI.X.SX32 R251, R31, R33.reuse, 0x1, P3 ;  /* 0x000000211ffb7211 */ /* 0x080fe400018f0eff */
[----:B------:R-:W-:Y:S02]  /*4130*/  CS2R R30, SRZ ;  /* 0x00000000001e7805 */ /* 0x000fe4000001ff00 */
[----:B------:R-:W-:-:S02]  /*4140*/  LEA.HI.X.SX32 R17, R2, R33, 0x1, P5 ;  /* 0x0000002102117211 */ /* 0x000fc400028f0eff */
[----:B------:R-:W-:Y:S02]  /*4150*/  LEA R2, R35, R8, 0x3 ;  /* 0x0000000823027211 */ /* 0x000fe400078e18ff */
[----:B0-----:R-:W-:-:S04]  /*4160*/  LEA R12, P6, R3, R225, 0x1 ;  /* 0x000000e1030c7211 */ /* 0x001fc800078c08ff */
[----:B------:R-:W-:Y:S01]  /*4170*/  LEA.HI.X.SX32 R13, R3, R33, 0x1, P6 ;  /* 0x00000021030d7211 */ /* 0x000fe200030f0eff */
[----:B------:R-:W-:Y:S01]  /*4180*/  IMAD R3, R35, 0x8, R2 ;  /* 0x0000000823037824 */ /* 0x000fe200078e0202 */
[----:B------:R-:W-:Y:S01]  /*4190*/  LEA R10, P6, R5, R225, 0x1 ;  /* 0x000000e1050a7211 */ /* 0x000fe200078c08ff */
[----:B-1----:R-:W-:Y:S02]  /*41a0*/  IMAD R19, R153, 0xd, RZ ;  /* 0x0000000d99137824 */ /* 0x002fe400078e02ff */
[----:B------:R0:W-:Y:S01]  /*41b0*/  STL.64 [R1+0x58], R12 ;  /* 0x0000580c01007387 */ /* 0x0001e20000100a00 */
[----:B------:R-:W-:Y:S01]  /*41c0*/  LEA.HI.X.SX32 R11, R5, R33, 0x1, P6 ;  /* 0x00000021050b7211 */ /* 0x000fe200030f0eff */
[----:B------:R-:W-:Y:S02]  /*41d0*/  IMAD.MOV.U32 R18, RZ, RZ, -0x800000 ;  /* 0xff800000ff127424 */ /* 0x000fe400078e00ff */
[----:B------:R1:W-:Y:S01]  /*41e0*/  STL.64 [R1+0x60], R16 ;  /* 0x0000601001007387 */ /* 0x0003e20000100a00 */
[----:B0-----:R-:W-:-:S04]  /*41f0*/  LEA R12, P5, R4, R225, 0x1 ;  /* 0x000000e1040c7211 */ /* 0x001fc800078a08ff */
[----:B------:R-:W-:Y:S01]  /*4200*/  LEA.HI.X.SX32 R13, R4, R33, 0x1, P5 ;  /* 0x00000021040d7211 */ /* 0x000fe200028f0eff */
[----:B------:R-:W-:Y:S01]  /*4210*/  IMAD R4, R35, 0x8, R3 ;  /* 0x0000000823047824 */ /* 0x000fe200078e0203 */
[----:B-1----:R-:W-:Y:S01]  /*4220*/  MOV R16, 0xff800000 ;  /* 0xff80000000107802 */ /* 0x002fe20000000f00 */
[----:B------:R-:W-:Y:S02]  /*4230*/  IMAD.MOV.U32 R17, RZ, RZ, -0x800000 ;  /* 0xff800000ff117424 */ /* 0x000fe400078e00ff */
[----:B------:R0:W-:Y:S04]  /*4240*/  STL.64 [R1+0x50], R12 ;  /* 0x0000500c01007387 */ /* 0x0001e80000100a00 */
[----:B------:R1:W-:Y:S04]  /*4250*/  STL.64 [R1+0x48], R10 ;  /* 0x0000480a01007387 */ /* 0x0003e80000100a00 */
[----:B------:R2:W-:Y:S01]  /*4260*/  STL.64 [R1+0x38], R14 ;  /* 0x0000380e01007387 */ /* 0x0005e20000100a00 */
[----:B0-----:R-:W-:-:S02]  /*4270*/  LEA R12, P5, R0, R225, 0x1 ;  /* 0x000000e1000c7211 */ /* 0x001fc400078a08ff */
[----:B-1----:R-:W-:Y:S02]  /*4280*/  LEA R10, P6, R6, R225, 0x1 ;  /* 0x000000e1060a7211 */ /* 0x002fe400078c08ff */
[-C--:B------:R-:W-:Y:S01]  /*4290*/  LEA.HI.X.SX32 R13, R0, R33.reuse, 0x1, P5 ;  /* 0x00000021000d7211 */ /* 0x080fe200028f0eff */
[----:B------:R-:W-:Y:S01]  /*42a0*/  IMAD R0, R35, 0x8, R4 ;  /* 0x0000000823007824 */ /* 0x000fe200078e0204 */
[----:B------:R-:W-:Y:S02]  /*42b0*/  LEA.HI.X.SX32 R11, R6, R33, 0x1, P6 ;  /* 0x00000021060b7211 */ /* 0x000fe400030f0eff */
[----:B--2---:R-:W-:Y:S01]  /*42c0*/  LEA R14, P4, R7, R225, 0x1 ;  /* 0x000000e1070e7211 */ /* 0x004fe200078808ff */
[----:B------:R0:W-:Y:S01]  /*42d0*/  STL.64 [R1+0x40], R12 ;  /* 0x0000400c01007387 */ /* 0x0001e20000100a00 */
[----:B------:R-:W-:Y:S02]  /*42e0*/  LEA R5, R35, R0, 0x4 ;  /* 0x0000000023057211 */ /* 0x000fe400078e20ff */
[----:B------:R-:W-:Y:S01]  /*42f0*/  LEA.HI.X.SX32 R15, R7, R33, 0x1, P4 ;  /* 0x00000021070f7211 */ /* 0x000fe200020f0eff */
[----:B------:R1:W-:Y:S01]  /*4300*/  STL.64 [R1+0x30], R10 ;  /* 0x0000300a01007387 */ /* 0x0003e20000100a00 */
[----:B------:R-:W-:Y:S01]  /*4310*/  LEA R220, P4, R32, R225, 0x1 ;  /* 0x000000e120dc7211 */ /* 0x000fe200078808ff */
[----:B------:R-:W-:-:S02]  /*4320*/  IMAD R7, R153, 0x7, RZ ;  /* 0x0000000799077824 */ /* 0x000fc400078e02ff */
[----:B------:R2:W-:Y:S01]  /*4330*/  STL.64 [R1+0x28], R14 ;  /* 0x0000280e01007387 */ /* 0x0005e20000100a00 */
[----:B------:R-:W-:Y:S02]  /*4340*/  LEA.HI.X.SX32 R221, R32, R33, 0x1, P4 ;  /* 0x0000002120dd7211 */ /* 0x000fe400020f0eff */
[-C--:B0-----:R-:W-:Y:S02]  /*4350*/  LEA R12, P5, R8, R225.reuse, 0x1 ;  /* 0x000000e1080c7211 */ /* 0x081fe400078a08ff */
[----:B-1----:R-:W-:Y:S02]  /*4360*/  LEA R10, P6, R2, R225, 0x1 ;  /* 0x000000e1020a7211 */ /* 0x002fe400078c08ff */
[-C--:B------:R-:W-:Y:S02]  /*4370*/  LEA.HI.X.SX32 R13, R8, R33.reuse, 0x1, P5 ;  /* 0x00000021080d7211 */ /* 0x080fe400028f0eff */
[----:B------:R-:W-:Y:S01]  /*4380*/  LEA.HI.X.SX32 R11, R2, R33, 0x1, P6 ;  /* 0x00000021020b7211 */ /* 0x000fe200030f0eff */
[----:B------:R-:W-:Y:S01]  /*4390*/  IMAD R2, R35, 0x8, R5 ;  /* 0x0000000823027824 */ /* 0x000fe200078e0205 */
[----:B------:R-:W-:Y:S01]  /*43a0*/  LEA R8, P6, R4, R225, 0x1 ;  /* 0x000000e104087211 */ /* 0x000fe200078c08ff */
[----:B--2---:R-:W-:-:S02]  /*43b0*/  IMAD R14, R153, 0xb, RZ ;  /* 0x0000000b990e7824 */ /* 0x004fc400078e02ff */
[----:B------:R0:W-:Y:S01]  /*43c0*/  STL.64 [R1+0x18], R10 ;  /* 0x0000180a01007387 */ /* 0x0001e20000100a00 */
[----:B------:R-:W-:Y:S01]  /*43d0*/  LEA.HI.X.SX32 R9, R4, R33, 0x1, P6 ;  /* 0x0000002104097211 */ /* 0x000fe200030f0eff */
[----:B------:R-:W-:Y:S01]  /*43e0*/  IMAD R6, R35, 0x8, R2 ;  /* 0x0000000823067824 */ /* 0x000fe200078e0202 */
[-C--:B------:R-:W-:Y:S01]  /*43f0*/  LEA R248, P6, R5, R225.reuse, 0x1 ;  /* 0x000000e105f87211 */ /* 0x080fe200078c08ff */
[----:B------:R1:W-:Y:S01]  /*4400*/  STL.64 [R1+0x20], R12 ;  /* 0x0000200c01007387 */ /* 0x0003e20000100a00 */
[C---:B------:R-:W-:Y:S01]  /*4410*/  LEA R246, P3, R2.reuse, R225, 0x1 ;  /* 0x000000e102f67211 */ /* 0x040fe200078608ff */
[----:B------:R-:W-:Y:S01]  /*4420*/  IMAD R15, R153, 0xc, RZ ;  /* 0x0000000c990f7824 */ /* 0x000fe200078e02ff */
[-C--:B------:R-:W-:Y:S01]  /*4430*/  LEA.HI.X.SX32 R249, R5, R33.reuse, 0x1, P6 ;  /* 0x0000002105f97211 */ /* 0x080fe200030f0eff */
[----:B------:R2:W-:Y:S01]  /*4440*/  STL.64 [R1+0x8], R8 ;  /* 0x0000080801007387 */ /* 0x0005e20000100a00 */
[----:B------:R-:W-:Y:S01]  /*4450*/  LEA.HI.X.SX32 R247, R2, R33, 0x1, P3 ;  /* 0x0000002102f77211 */ /* 0x000fe200018f0eff */
[----:B------:R-:W-:Y:S01]  /*4460*/  IMAD.MOV.U32 R5, RZ, RZ, 0x3f800000 ;  /* 0x3f800000ff057424 */ /* 0x000fe200078e00ff */
[----:B0-----:R-:W-:-:S04]  /*4470*/  LEA R10, P5, R3, R225, 0x1 ;  /* 0x000000e1030a7211 */ /* 0x001fc800078a08ff */
[----:B------:R-:W-:Y:S01]  /*4480*/  LEA.HI.X.SX32 R11, R3, R33, 0x1, P5 ;  /* 0x00000021030b7211 */ /* 0x000fe200028f0eff */
[----:B------:R-:W-:Y:S02]  /*4490*/  IMAD R3, R35, 0x8, R6 ;  /* 0x0000000823037824 */ /* 0x000fe400078e0206 */
[----:B-1----:R-:W-:Y:S01]  /*44a0*/  IMAD R12, R153, 0xa, RZ ;  /* 0x0000000a990c7824 */ /* 0x002fe200078e02ff */
[CC--:B--2---:R-:W-:Y:S01]  /*44b0*/  LEA R8, P5, R0.reuse, R225.reuse, 0x1 ;  /* 0x000000e100087211 */ /* 0x0c4fe200078a08ff */
[----:B------:R0:W-:Y:S01]  /*44c0*/  STL.64 [R1+0x10], R10 ;  /* 0x0000100a01007387 */ /* 0x0001e20000100a00 */
[----:B------:R-:W-:Y:S01]  /*44d0*/  LEA R238, P6, R3, R225, 0x1 ;  /* 0x000000e103ee7211 */ /* 0x000fe200078c08ff */
[----:B------:R-:W-:Y:S01]  /*44e0*/  IMAD.MOV.U32 R13, RZ, RZ, -0x800000 ;  /* 0xff800000ff0d7424 */ /* 0x000fe200078e00ff */
[----:B------:R-:W-:Y:S02]  /*44f0*/  LEA.HI.X.SX32 R9, R0, R33, 0x1, P5 ;  /* 0x0000002100097211 */ /* 0x000fe400028f0eff */
[----:B------:R-:W-:-:S02]  /*4500*/  LEA R0, R35, R3, 0x3 ;  /* 0x0000000323007211 */ /* 0x000fc400078e18ff */
[-C--:B------:R-:W-:Y:S01]  /*4510*/  LEA R244, P5, R6, R225.reuse, 0x1 ;  /* 0x000000e106f47211 */ /* 0x080fe200078a08ff */
[----:B------:R1:W-:Y:S01]  /*4520*/  STL.64 [R1], R8 ;  /* 0x0000000801007387 */ /* 0x0003e20000100a00 */
[C---:B------:R-:W-:Y:S01]  /*4530*/  LEA R234, P3, R0.reuse, R225, 0x1 ;  /* 0x000000e100ea7211 */ /* 0x040fe200078608ff */
[----:B------:R-:W-:Y:S01]  /*4540*/  IMAD R4, R35, 0x8, R0 ;  /* 0x0000000823047824 */ /* 0x000fe200078e0200 */
[-C--:B------:R-:W-:Y:S01]  /*4550*/  LEA.HI.X.SX32 R239, R3, R33.reuse, 0x1, P6 ;  /* 0x0000002103ef7211 */ /* 0x080fe200030f0eff */
[----:B------:R-:W-:Y:S01]  /*4560*/  IMAD R3, R153, 0x5, RZ ;  /* 0x0000000599037824 */ /* 0x000fe200078e02ff */
[-C--:B------:R-:W-:Y:S01]  /*4570*/  LEA.HI.X.SX32 R235, R0, R33.reuse, 0x1, P3 ;  /* 0x0000002100eb7211 */ /* 0x080fe200018f0eff */
[----:B------:R-:W-:Y:S01]  /*4580*/  IMAD R2, R35, 0x8, R4 ;  /* 0x0000000823027824 */ /* 0x000fe200078e0204 */
[----:B------:R-:W-:Y:S01]  /*4590*/  LEA.HI.X.SX32 R245, R6, R33, 0x1, P5 ;  /* 0x0000002106f57211 */ /* 0x000fe200028f0eff */
[C---:B------:R-:W-:Y:S01]  /*45a0*/  IMAD R0, R153.reuse, 0x3, RZ ;  /* 0x0000000399007824 */ /* 0x040fe200078e02ff */
[-C--:B------:R-:W-:Y:S01]  /*45b0*/  LEA R230, P5, R4, R225.reuse, 0x1 ;  /* 0x000000e104e67211 */ /* 0x080fe200078a08ff */
[----:B0-----:R-:W-:Y:S01]  /*45c0*/  IMAD R11, R153, 0x9, RZ ;  /* 0x00000009990b7824 */ /* 0x001fe200078e02ff */
[----:B------:R-:W-:Y:S01]  /*45d0*/  LEA R224, P6, R2, R225, 0x1 ;  /* 0x000000e102e07211 */ /* 0x000fe200078c08ff */
[----:B------:R-:W-:Y:S01]  /*45e0*/  IMAD.WIDE R156, R0, 0x2, R20 ;  /* 0x00000002009c7825 */ /* 0x000fe200078e0214 */
[----:B------:R-:W-:-:S02]  /*45f0*/  LEA.HI.X.SX32 R231, R4, R33, 0x1, P5 ;  /* 0x0000002104e77211 */ /* 0x000fc400028f0eff */
[----:B------:R-:W-:Y:S02]  /*4600*/  CS2R R34, SRZ ;  /* 0x0000000000227805 */ /* 0x000fe4000001ff00 */
[----:B------:R-:W-:Y:S01]  /*4610*/  LEA.HI.X.SX32 R225, R2, R33, 0x1, P6 ;  /* 0x0000002102e17211 */ /* 0x000fe200030f0eff */
[----:B------:R-:W-:Y:S01]  /*4620*/  IMAD.WIDE R158, R0, 0x2, R22 ;  /* 0x00000002009e7825 */ /* 0x000fe200078e0216 */
[C---:B------:R-:W-:Y:S01]  /*4630*/  SHF.L.U32 R2, R153.reuse, 0x2, RZ ;  /* 0x0000000299027819 */ /* 0x040fe200000006ff */
[----:B------:R0:W-:Y:S01]  /*4640*/  STL.64 [R1+0x350], R156 ;  /* 0x0003509c01007387 */ /* 0x0001e20000100a00 */
[----:B------:R-:W-:Y:S01]  /*4650*/  MOV R6, RZ ;  /* 0x000000ff00067202 */ /* 0x000fe20000000f00 */
[C---:B------:R-:W-:Y:S01]  /*4660*/  IMAD R4, R153.reuse, 0x6, RZ ;  /* 0x0000000699047824 */ /* 0x040fe200078e02ff */
[----:B------:R-:W-:Y:S01]  /*4670*/  CS2R R32, SRZ ;  /* 0x0000000000207805 */ /* 0x000fe2000001ff00 */
[----:B------:R-:W-:Y:S01]  /*4680*/  IMAD.WIDE R160, R2, 0x2, R20 ;  /* 0x0000000202a07825 */ /* 0x000fe200078e0214 */
[----:B------:R2:W-:Y:S03]  /*4690*/  STL.64 [R1+0x348], R158 ;  /* 0x0003489e01007387 */ /* 0x0005e60000100a00 */
[C---:B-1----:R-:W-:Y:S01]  /*46a0*/  IMAD.SHL.U32 R8, R153.reuse, 0x8, RZ ;  /* 0x0000000899087824 */ /* 0x042fe200078e00ff */
[----:B------:R1:W-:Y:S01]  /*46b0*/  STL.64 [R1+0x330], R160 ;  /* 0x000330a001007387 */ /* 0x0003e20000100a00 */
[----:B------:R-:W-:-:S02]  /*46c0*/  IMAD R153, R153, 0xf, RZ ;  /* 0x0000000f99997824 */ /* 0x000fc400078e02ff */
[----:B0-----:R-:W-:-:S04]  /*46d0*/  IMAD.WIDE R156, R2, 0x2, R22 ;  /* 0x00000002029c7825 */ /* 0x001fc800078e0216 */
[----:B------:R-:W-:Y:S01]  /*46e0*/  IMAD.MOV.U32 R9, RZ, RZ, RZ ;  /* 0x000000ffff097224 */ /* 0x000fe200078e00ff */
[----:B------:R0:W-:Y:S01]  /*46f0*/  STL.64 [R1+0x328], R156 ;  /* 0x0003289c01007387 */ /* 0x0001e20000100a00 */
[----:B--2---:R-:W-:-:S04]  /*4700*/  IMAD.WIDE R158, R3, 0x2, R20 ;  /* 0x00000002039e7825 */ /* 0x004fc800078e0214 */
[----:B-1----:R-:W-:Y:S01]  /*4710*/  IMAD.WIDE R160, R3, 0x2, R22 ;  /* 0x0000000203a07825 */ /* 0x002fe200078e0216 */
[----:B------:R1:W-:Y:S03]  /*4720*/  STL.64 [R1+0x310], R158 ;  /* 0x0003109e01007387 */ /* 0x0003e60000100a00 */
[----:B------:R-:W-:Y:S01]  /*4730*/  IMAD.MOV.U32 R10, RZ, RZ, 0x3f800000 ;  /* 0x3f800000ff0a7424 */ /* 0x000fe200078e00ff */
[----:B------:R2:W-:Y:S01]  /*4740*/  STL.64 [R1+0x308], R160 ;  /* 0x000308a001007387 */ /* 0x0005e20000100a00 */
[----:B0-----:R-:W-:-:S05]  /*4750*/  IMAD.WIDE R156, R4, 0x2, R20 ;  /* 0x00000002049c7825 */ /* 0x001fca00078e0214 */
[----:B------:R0:W-:Y:S01]  /*4760*/  STL.64 [R1+0x2f0], R156 ;  /* 0x0002f09c01007387 */ /* 0x0001e20000100a00 */
[----:B-1----:R-:W-:-:S04]  /*4770*/  IMAD.WIDE R158, R4, 0x2, R22 ;  /* 0x00000002049e7825 */ /* 0x002fc800078e0216 */
[C---:B--2---:R-:W-:Y:S01]  /*4780*/  IMAD.WIDE R160, R7.reuse, 0x2, R20 ;  /* 0x0000000207a07825 */ /* 0x044fe200078e0214 */
[----:B------:R1:W-:Y:S04]  /*4790*/  STL.64 [R1+0x2e8], R158 ;  /* 0x0002e89e01007387 */ /* 0x0003e80000100a00 */
[----:B------:R2:W-:Y:S01]  /*47a0*/  STL.64 [R1+0x2d0], R160 ;  /* 0x0002d0a001007387 */ /* 0x0005e20000100a00 */
[----:B0-----:R-:W-:-:S05]  /*47b0*/  IMAD.WIDE R156, R7, 0x2, R22 ;  /* 0x00000002079c7825 */ /* 0x001fca00078e0216 */
[----:B------:R0:W-:Y:S01]  /*47c0*/  STL.64 [R1+0x2c8], R156 ;  /* 0x0002c89c01007387 */ /* 0x0001e20000100a00 */
[----:B-1----:R-:W-:-:S04]  /*47d0*/  IMAD.WIDE R158, R8, 0x2, R20 ;  /* 0x00000002089e7825 */ /* 0x002fc800078e0214 */
[----:B--2---:R-:W-:Y:S01]  /*47e0*/  IMAD.WIDE R160, R8, 0x2, R22 ;  /* 0x0000000208a07825 */ /* 0x004fe200078e0216 */
[----:B------:R1:W-:Y:S04]  /*47f0*/  STL.64 [R1+0x2b0], R158 ;  /* 0x0002b09e01007387 */ /* 0x0003e80000100a00 */
        /* <DEDUP_REMOVED lines=16> */
[--C-:B--2---:R-:W-:Y:S01]  /*4900*/  IMAD.WIDE R160, R0, 0x2, R188.reuse ;  /* 0x0000000200a07825 */ /* 0x104fe200078e02bc */
        /* <DEDUP_REMOVED lines=13> */
[----:B------:R-:W-:Y:S01]  /*49e0*/  STL.64 [R1+0x280], R160 ;  /* 0x000280a001007387 */ /* 0x000fe20000100a00 */
[----:B0-----:R-:W-:-:S05]  /*49f0*/  IMAD.WIDE R156, R12, 0x2, R188 ;  /* 0x000000020c9c7825 */ /* 0x001fca00078e02bc */
[----:B------:R0:W-:Y:S01]  /*4a00*/  STL.64 [R1+0x260], R156 ;  /* 0x0002609c01007387 */ /* 0x0001e20000100a00 */
[----:B-1----:R-:W-:-:S05]  /*4a10*/  IMAD.WIDE R158, R14, 0x2, R188 ;  /* 0x000000020e9e7825 */ /* 0x002fca00078e02bc */
[----:B------:R1:W-:Y:S04]  /*4a20*/  STL.64 [R1+0x240], R158 ;  /* 0x0002409e01007387 */ /* 0x0003e80000100a00 */
[----:B------:R2:W-:Y:S01]  /*4a30*/  STL.64 [R1+0x358], R154 ;  /* 0x0003589a01007387 */ /* 0x0005e20000100a00 */
[----:B0-----:R-:W-:-:S05]  /*4a40*/  IMAD.WIDE R156, R0, 0x2, R190 ;  /* 0x00000002009c7825 */ /* 0x001fca00078e02be */
[----:B------:R0:W-:Y:S01]  /*4a50*/  STL.64 [R1+0x338], R156 ;  /* 0x0003389c01007387 */ /* 0x0001e20000100a00 */
[----:B-1----:R-:W-:-:S04]  /*4a60*/  IMAD.WIDE R158, R2, 0x2, R190 ;  /* 0x00000002029e7825 */ /* 0x002fc800078e02be */
[--C-:B--2---:R-:W-:Y:S01]  /*4a70*/  IMAD.WIDE R154, R3, 0x2, R190.reuse ;  /* 0x00000002039a7825 */ /* 0x104fe200078e02be */
[----:B------:R-:W-:Y:S03]  /*4a80*/  STL.64 [R1+0x318], R158 ;  /* 0x0003189e01007387 */ /* 0x000fe60000100a00 */
[--C-:B------:R-:W-:Y:S01]  /*4a90*/  IMAD.WIDE R2, R7, 0x2, R190.reuse ;  /* 0x0000000207027825 */ /* 0x100fe200078e02be */
[----:B------:R1:W-:Y:S03]  /*4aa0*/  STL.64 [R1+0x2f8], R154 ;  /* 0x0002f89a01007387 */ /* 0x0003e60000100a00 */
[----:B0-----:R-:W-:-:S05]  /*4ab0*/  IMAD.WIDE R156, R4, 0x2, R190 ;  /* 0x00000002049c7825 */ /* 0x001fca00078e02be */
[----:B------:R0:W-:Y:S01]  /*4ac0*/  STL.64 [R1+0x2d8], R156 ;  /* 0x0002d89c01007387 */ /* 0x0001e20000100a00 */
[----:B-1----:R-:W-:-:S03]  /*4ad0*/  IMAD.WIDE R154, R8, 0x2, R190 ;  /* 0x00000002089a7825 */ /* 0x002fc600078e02be */
[----:B------:R1:W-:Y:S04]  /*4ae0*/  STL.64 [R1+0x2b8], R2 ;  /* 0x0002b80201007387 */ /* 0x0003e80000100a00 */
[----:B------:R2:W-:Y:S01]  /*4af0*/  STL.64 [R1+0x298], R154 ;  /* 0x0002989a01007387 */ /* 0x0005e20000100a00 */
[----:B0-----:R-:W-:-:S04]  /*4b00*/  IMAD.WIDE R156, R11, 0x2, R190 ;  /* 0x000000020b9c7825 */ /* 0x001fc800078e02be */
[--C-:B-1----:R-:W-:Y:S01]  /*4b10*/  IMAD.WIDE R2, R12, 0x2, R190.reuse ;  /* 0x000000020c027825 */ /* 0x102fe200078e02be */
[----:B------:R0:W-:Y:S03]  /*4b20*/  STL.64 [R1+0x278], R156 ;  /* 0x0002789c01007387 */ /* 0x0001e60000100a00 */
[----:B--2---:R-:W-:Y:S01]  /*4b30*/  IMAD.WIDE R154, R14, 0x2, R190 ;  /* 0x000000020e9a7825 */ /* 0x004fe200078e02be */
[----:B------:R1:W-:Y:S04]  /*4b40*/  STL.64 [R1+0x258], R2 ;  /* 0x0002580201007387 */ /* 0x0003e80000100a00 */
[----:B------:R2:W-:Y:S01]  /*4b50*/  STL.64 [R1+0x238], R154 ;  /* 0x0002389a01007387 */ /* 0x0005e20000100a00 */
[----:B0-----:R-:W-:-:S04]  /*4b60*/  IMAD.WIDE R156, R15, 0x2, R188 ;  /* 0x000000020f9c7825 */ /* 0x001fc800078e02bc */
[----:B-1----:R-:W-:Y:S01]  /*4b70*/  IMAD.WIDE R2, R15, 0x2, R190 ;  /* 0x000000020f027825 */ /* 0x002fe200078e02be */
[----:B------:R-:W-:Y:S03]  /*4b80*/  STL.64 [R1+0x220], R156 ;  /* 0x0002209c01007387 */ /* 0x000fe60000100a00 */
[C---:B--2---:R-:W-:Y:S01]  /*4b90*/  IMAD.WIDE R154, R19.reuse, 0x2, R20 ;  /* 0x00000002139a7825 */ /* 0x044fe200078e0214 */
[----:B------:R0:W-:Y:S03]  /*4ba0*/  STL.64 [R1+0x218], R2 ;  /* 0x0002180201007387 */ /* 0x0001e60000100a00 */
[C---:B------:R-:W-:Y:S01]  /*4bb0*/  IMAD.WIDE R14, R19.reuse, 0x2, R22 ;  /* 0x00000002130e7825 */ /* 0x040fe200078e0216 */
[----:B------:R1:W-:Y:S04]  /*4bc0*/  STL.64 [R1+0x210], R154 ;  /* 0x0002109a01007387 */ /* 0x0003e80000100a00 */
[----:B------:R2:W-:Y:S01]  /*4bd0*/  STL.64 [R1+0x208], R14 ;  /* 0x0002080e01007387 */ /* 0x0005e20000100a00 */
[----:B0-----:R-:W-:-:S04]  /*4be0*/  IMAD.WIDE R2, R19, 0x2, R188 ;  /* 0x0000000213027825 */ /* 0x001fc800078e02bc */
[----:B-1----:R-:W-:Y:S01]  /*4bf0*/  IMAD.WIDE R154, R19, 0x2, R190 ;  /* 0x00000002139a7825 */ /* 0x002fe200078e02be */
[----:B------:R0:W-:Y:S03]  /*4c00*/  STL.64 [R1+0x200], R2 ;  /* 0x0002000201007387 */ /* 0x0001e60000100a00 */
[C---:B--2---:R-:W-:Y:S01]  /*4c10*/  IMAD.WIDE R14, R152.reuse, 0x2, R20 ;  /* 0x00000002980e7825 */ /* 0x044fe200078e0214 */
[----:B------:R1:W-:Y:S04]  /*4c20*/  STL.64 [R1+0x1f8], R154 ;  /* 0x0001f89a01007387 */ /* 0x0003e80000100a00 */
[----:B------:R2:W-:Y:S01]  /*4c30*/  STL.64 [R1+0x1f0], R14 ;  /* 0x0001f00e01007387 */ /* 0x0005e20000100a00 */
[----:B0-----:R-:W-:-:S04]  /*4c40*/  IMAD.WIDE R2, R152, 0x2, R22 ;  /* 0x0000000298027825 */ /* 0x001fc800078e0216 */
[C---:B-1----:R-:W-:Y:S01]  /*4c50*/  IMAD.WIDE R154, R152.reuse, 0x2, R188 ;  /* 0x00000002989a7825 */ /* 0x042fe200078e02bc */
[----:B------:R0:W-:Y:S03]  /*4c60*/  STL.64 [R1+0x1e8], R2 ;  /* 0x0001e80201007387 */ /* 0x0001e60000100a00 */
[----:B--2---:R-:W-:Y:S01]  /*4c70*/  IMAD.WIDE R14, R152, 0x2, R190 ;  /* 0x00000002980e7825 */ /* 0x004fe200078e02be */
[----:B------:R1:W-:Y:S04]  /*4c80*/  STL.64 [R1+0x1e0], R154 ;  /* 0x0001e09a01007387 */ /* 0x0003e80000100a00 */
[----:B------:R2:W-:Y:S01]  /*4c90*/  STL.64 [R1+0x1d8], R14 ;  /* 0x0001d80e01007387 */ /* 0x0005e20000100a00 */
[----:B0-----:R-:W-:-:S04]  /*4ca0*/  IMAD.WIDE R2, R153, 0x2, R20 ;  /* 0x0000000299027825 */ /* 0x001fc800078e0214 */
[C---:B-1----:R-:W-:Y:S01]  /*4cb0*/  IMAD.WIDE R154, R153.reuse, 0x2, R22 ;  /* 0x00000002999a7825 */ /* 0x042fe200078e0216 */
[----:B------:R0:W-:Y:S03]  /*4cc0*/  STL.64 [R1+0x1d0], R2 ;  /* 0x0001d00201007387 */ /* 0x0001e60000100a00 */
[C---:B--2---:R-:W-:Y:S01]  /*4cd0*/  IMAD.WIDE R14, R153.reuse, 0x2, R188 ;  /* 0x00000002990e7825 */ /* 0x044fe200078e02bc */
[----:B------:R1:W-:Y:S04]  /*4ce0*/  STL.64 [R1+0x1c8], R154 ;  /* 0x0001c89a01007387 */ /* 0x0003e80000100a00 */
[----:B------:R1:W-:Y:S01]  /*4cf0*/  STL.64 [R1+0x1c0], R14 ;  /* 0x0001c00e01007387 */ /* 0x0003e20000100a00 */
[----:B0-----:R-:W-:-:S05]  /*4d00*/  IMAD.WIDE R2, R153, 0x2, R190 ;  /* 0x0000000299027825 */ /* 0x001fca00078e02be */
[----:B------:R1:W-:Y:S02]  /*4d10*/  STL.64 [R1+0x1b8], R2 ;  /* 0x0001b80201007387 */ /* 0x0003e40000100a00 */
.L_x_1:
[----:B------:R-:W2:Y:S04]  /*4d20*/  LDL.64 R172, [R1+0x358] ;  /* 0x0003580001ac7983 */ /* 0x000ea80000100a00 */
[----:B------:R-:W3:Y:S04]  /*4d30*/  LDL.64 R156, [R1+0x340] ;  /* 0x00034000019c7983 */ /* 0x000ee80000100a00 */
[----:B------:R-:W4:Y:S04]  /*4d40*/  LDL.64 R166, [R1+0x350] ;  /* 0x0003500001a67983 */ /* 0x000f280000100a00 */
[----:B------:R-:W5:Y:S04]  /*4d50*/  LDL.64 R170, [R1+0x338] ;  /* 0x0003380001aa7983 */ /* 0x000f680000100a00 */
[----:B------:R-:W5:Y:S04]  /*4d60*/  LDL.64 R168, [R1+0x330] ;  /* 0x0003300001a87983 */ /* 0x000f680000100a00 */
[----:B------:R-:W5:Y:S04]  /*4d70*/  LDL.64 R182, [R1+0x320] ;  /* 0x0003200001b67983 */ /* 0x000f680000100a00 */
[----:B------:R-:W5:Y:S04]  /*4d80*/  LDL.64 R164, [R1+0x328] ;  /* 0x0003280001a47983 */ /* 0x000f680000100a00 */
[----:B------:R-:W5:Y:S04]  /*4d90*/  LDL.64 R192, [R1+0x318] ;  /* 0x0003180001c07983 */ /* 0x000f680000100a00 */
[----:B------:R-:W5:Y:S04]  /*4da0*/  LDL.64 R162, [R1+0x308] ;  /* 0x0003080001a27983 */ /* 0x000f680000100a00 */
[----:B------:R-:W5:Y:S04]  /*4db0*/  LDL.64 R186, [R1+0x300] ;  /* 0x0003000001ba7983 */ /* 0x000f680000100a00 */
[----:B------:R-:W5:Y:S04]  /*4dc0*/  LDL.64 R158, [R1+0x348] ;  /* 0x00034800019e7983 */ /* 0x000f680000100a00 */
[----:B------:R-:W5:Y:S01]  /*4dd0*/  LDL.64 R184, [R1+0x2e0] ;  /* 0x0002e00001b87983 */ /* 0x000f620000100a00 */
[----:B-1----:R-:W-:-:S03]  /*4de0*/  IMAD.WIDE R14, R6, 0x2, R20 ;  /* 0x00000002060e7825 */ /* 0x002fc600078e0214 */
[----:B------:R-:W5:Y:S01]  /*4df0*/  LDL.64 R180, [R1+0x2e8] ;  /* 0x0002e80001b47983 */ /* 0x000f620000100a00 */
[----:B------:R-:W-:-:S03]  /*4e00*/  IMAD.WIDE R2, R6, 0x2, R188 ;  /* 0x0000000206027825 */ /* 0x000fc600078e02bc */
[----:B------:R2:W5:Y:S01]  /*4e10*/  LDG.E.U16 R0, desc[UR10][R14.64] ;  /* 0x0000000a0e007981 */ /* 0x000562000c1e1500 */
[----:B------:R-:W-:-:S03]  /*4e20*/  IMAD.WIDE R154, R6, 0x2, R190 ;  /* 0x00000002069a7825 */ /* 0x000fc600078e02be */
[----:B------:R-:W5:Y:S04]  /*4e30*/  LDG.E.U16 R2, desc[UR10][R2.64] ;  /* 0x0000000a02027981 */ /* 0x000f68000c1e1500 */
[----:B------:R-:W5:Y:S04]  /*4e40*/  LDL.64 R196, [R1+0x2f8] ;  /* 0x0002f80001c47983 */ /* 0x000f680000100a00 */
[----:B------:R-:W5:Y:S04]  /*4e50*/  LDL.64 R200, [R1+0x2c0] ;  /* 0x0002c00001c87983 */ /* 0x000f680000100a00 */
[----:B------:R5:W5:Y:S04]  /*4e60*/  LDG.E.U16 R3, desc[UR10][R154.64] ;  /* 0x0000000a9a037981 */ /* 0x000b68000c1e1500 */
        /* <DEDUP_REMOVED lines=11> */
[----:B------:R-:W-:-:S03]  /*4f20*/  IMAD.WIDE R152, R6, 0x2, R22 ;  /* 0x0000000206987825 */ /* 0x000fc600078e0216 */
[----:B------:R-:W5:Y:S04]  /*4f30*/  LDL.64 R232, [R1+0x1f8] ;  /* 0x0001f80001e87983 */ /* 0x000f680000100a00 */
[----:B------:R-:W5:Y:S04]  /*4f40*/  LDG.E.U16 R152, desc[UR10][R152.64] ;  /* 0x0000000a98987981 */ /* 0x000f68000c1e1500 */
[----:B------:R-:W5:Y:S04]  /*4f50*/  LDL.64 R228, [R1+0x1f0] ;  /* 0x0001f00001e47983 */ /* 0x000f680000100a00 */
[----:B------:R-:W5:Y:S04]  /*4f60*/  LDL.64 R226, [R1+0x1e0] ;  /* 0x0001e00001e27983 */ /* 0x000f680000100a00 */
[----:B------:R-:W5:Y:S04]  /*4f70*/  LDL.64 R222, [R1+0x1d0] ;  /* 0x0001d00001de7983 */ /* 0x000f680000100a00 */
[----:B------:R-:W5:Y:S04]  /*4f80*/  LDL.64 R218, [R1+0x1c8] ;  /* 0x0001c80001da7983 */ /* 0x000f680000100a00 */
[----:B------:R-:W5:Y:S04]  /*4f90*/  LDL.64 R240, [R1+0x180] ;  /* 0x0001800001f07983 */ /* 0x000f680000100a00 */
[----:B------:R-:W5:Y:S01]  /*4fa0*/  LDL.64 R236, [R1+0x178] ;  /* 0x0001780001ec7983 */ /* 0x000f620000100a00 */
[----:B--2---:R-:W-:-:S04]  /*4fb0*/  IMAD.WIDE R14, R6, 0x2, R172 ;  /* 0x00000002060e7825 */ /* 0x004fc800078e02ac */
[C---:B---3--:R-:W-:Y:S01]  /*4fc0*/  IMAD.WIDE R156, R6.reuse, 0x2, R156 ;  /* 0x00000002069c7825 */ /* 0x048fe200078e029c */
[----:B------:R0:W2:Y:S03]  /*4fd0*/  LDG.E.U16 R177, desc[UR10][R14.64] ;  /* 0x0000000a0eb17981 */ /* 0x0000a6000c1e1500 */
[C---:B----4-:R-:W-:Y:S02]  /*4fe0*/  IMAD.WIDE R172, R6.reuse, 0x2, R166 ;  /* 0x0000000206ac7825 */ /* 0x050fe400078e02a6 */
[----:B------:R-:W3:Y:S02]  /*4ff0*/  LDL.64 R166, [R1+0x2f0] ;  /* 0x0002f00001a67983 */ /* 0x000ee40000100a00 */
[C---:B-----5:R-:W-:Y:S02]  /*5000*/  IMAD.WIDE R154, R6.reuse, 0x2, R170 ;  /* 0x00000002069a7825 */ /* 0x060fe400078e02aa */
[----:B------:R1:W4:Y:S02]  /*5010*/  LDG.E.U16 R170, desc[UR10][R156.64] ;  /* 0x0000000a9caa7981 */ /* 0x000324000c1e1500 */
[----:B0-----:R-:W-:-:S02]  /*5020*/  IMAD.WIDE R14, R6, 0x2, R168 ;  /* 0x00000002060e7825 */ /* 0x001fc400078e02a8 */
[----:B------:R0:W5:Y:S04]  /*5030*/  LDG.E.U16 R169, desc[UR10][R154.64] ;  /* 0x0000000a9aa97981 */ /* 0x000168000c1e1500 */
[----:B------:R-:W4:Y:S01]  /*5040*/  LDG.E.U16 R172, desc[UR10][R172.64] ;  /* 0x0000000aacac7981 */ /* 0x000f22000c1e1500 */
[----:B-1----:R-:W-:-:S03]  /*5050*/  IMAD.WIDE R156, R6, 0x2, R182 ;  /* 0x00000002069c7825 */ /* 0x002fc600078e02b6 */
[----:B------:R-:W2:Y:S01]  /*5060*/  LDL.64 R182, [R1+0x2c8] ;  /* 0x0002c80001b67983 */ /* 0x000ea20000100a00 */
[----:B0-----:R-:W-:-:S03]  /*5070*/  IMAD.WIDE R154, R6, 0x2, R164 ;  /* 0x00000002069a7825 */ /* 0x001fc600078e02a4 */
[----:B------:R0:W5:Y:S04]  /*5080*/  LDG.E.U16 R165, desc[UR10][R14.64] ;  /* 0x0000000a0ea57981 */ /* 0x000168000c1e1500 */
[----:B------:R1:W5:Y:S01]  /*5090*/  LDG.E.U16 R164, desc[UR10][R154.64] ;  /* 0x0000000a9aa47981 */ /* 0x000362000c1e1500 */
[----:B0-----:R-:W-:-:S03]  /*50a0*/  IMAD.WIDE R14, R6, 0x2, R192 ;  /* 0x00000002060e7825 */ /* 0x001fc600078e02c0 */
[----:B------:R-:W4:Y:S01]  /*50b0*/  LDL.64 R192, [R1+0x2b0] ;  /* 0x0002b00001c07983 */ /* 0x000f220000100a00 */
[----:B-1----:R-:W-:-:S03]  /*50c0*/  IMAD.WIDE R154, R6, 0x2, R162 ;  /* 0x00000002069a7825 */ /* 0x002fc600078e02a2 */
[----:B------:R0:W5:Y:S01]  /*50d0*/  LDG.E.U16 R162, desc[UR10][R14.64] ;  /* 0x0000000a0ea27981 */ /* 0x000162000c1e1500 */
[----:B------:R-:W-:-:S03]  /*50e0*/  IMAD.WIDE R158, R6, 0x2, R158 ;  /* 0x00000002069e7825 */ /* 0x000fc600078e029e */
[----:B------:R-:W5:Y:S04]  /*50f0*/  LDG.E.U16 R163, desc[UR10][R156.64] ;  /* 0x0000000a9ca37981 */ /* 0x000f68000c1e1500 */
[----:B------:R-:W5:Y:S01]  /*5100*/  LDG.E.U16 R171, desc[UR10][R158.64] ;  /* 0x0000000a9eab7981 */ /* 0x000f62000c1e1500 */
[----:B0-----:R-:W-:-:S03]  /*5110*/  IMAD.WIDE R14, R6, 0x2, R186 ;  /* 0x00000002060e7825 */ /* 0x001fc600078e02ba */
[----:B------:R-:W5:Y:S04]  /*5120*/  LDL.64 R186, [R1+0x2a8] ;  /* 0x0002a80001ba7983 */ /* 0x000f680000100a00 */
[----:B------:R0:W5:Y:S04]  /*5130*/  LDG.E.U16 R158, desc[UR10][R14.64] ;  /* 0x0000000a0e9e7981 */ /* 0x000168000c1e1500 */
[----:B------:R1:W5:Y:S01]  /*5140*/  LDG.E.U16 R159, desc[UR10][R154.64] ;  /* 0x0000000a9a9f7981 */ /* 0x000362000c1e1500 */
[----:B0-----:R-:W-:-:S03]  /*5150*/  IMAD.WIDE R14, R6, 0x2, R184 ;  /* 0x00000002060e7825 */ /* 0x001fc600078e02b8 */
[----:B------:R-:W5:Y:S01]  /*5160*/  LDL.64 R184, [R1+0x278] ;  /* 0x0002780001b87983 */ /* 0x000f620000100a00 */
[----:B-1----:R-:W-:-:S03]  /*5170*/  IMAD.WIDE R154, R6, 0x2, R180 ;  /* 0x00000002069a7825 */ /* 0x002fc600078e02b4 */
[----:B------:R-:W5:Y:S01]  /*5180*/  LDL.64 R180, [R1+0x290] ;  /* 0x0002900001b47983 */ /* 0x000f620000100a00 */
[----:B------:R-:W-:-:S03]  /*5190*/  IMAD.WIDE R156, R6, 0x2, R196 ;  /* 0x00000002069c7825 */ /* 0x000fc600078e02c4 */
[----:B------:R-:W5:Y:S04]  /*51a0*/  LDG.E.U16 R155, desc[UR10][R154.64] ;  /* 0x0000000a9a9b7981 */ /* 0x000f68000c1e1500 */
[----:B------:R-:W5:Y:S01]  /*51b0*/  LDG.E.U16 R157, desc[UR10][R156.64] ;  /* 0x0000000a9c9d7981 */ /* 0x000f62000c1e1500 */
[----:B------:R-:W-:-:S03]  /*51c0*/  IMAD.WIDE R178, R6, 0x2, R178 ;  /* 0x0000000206b27825 */ /* 0x000fc600078e02b2 */
[----:B------:R-:W5:Y:S04]  /*51d0*/  LDL.64 R196, [R1+0x2a0] ;  /* 0x0002a00001c47983 */ /* 0x000f680000100a00 */
[----:B------:R2:W5:Y:S04]  /*51e0*/  LDG.E.U16 R154, desc[UR10][R14.64] ;  /* 0x0000000a0e9a7981 */ /* 0x000568000c1e1500 */
[----:B------:R-:W5:Y:S01]  /*51f0*/  LDG.E.U16 R19, desc[UR10][R178.64] ;  /* 0x0000000ab2137981 */ /* 0x000f62000c1e1500 */
[----:B---3--:R-:W-:-:S05]  /*5200*/  IMAD.WIDE R166, R6, 0x2, R166 ;  /* 0x0000000206a67825 */ /* 0x008fca00078e02a6 */
[----:B------:R0:W3:Y:S01]  /*5210*/  LDG.E.U16 R156, desc[UR10][R166.64] ;  /* 0x0000000aa69c7981 */ /* 0x0000e2000c1e1500 */
[----:B--2---:R-:W-:-:S03]  /*5220*/  IMAD.WIDE R14, R6, 0x2, R182 ;  /* 0x00000002060e7825 */ /* 0x004fc600078e02b6 */
[----:B------:R-:W2:Y:S01]  /*5230*/  LDL.64 R182, [R1+0x268] ;  /* 0x0002680001b67983 */ /* 0x000ea20000100a00 */
[----:B0-----:R-:W-:-:S03]  /*5240*/  IMAD.WIDE R166, R6, 0x2, R200 ;  /* 0x0000000206a67825 */ /* 0x001fc600078e02c8 */
[----:B------:R-:W3:Y:S04]  /*5250*/  LDG.E.U16 R15, desc[UR10][R14.64] ;  /* 0x0000000a0e0f7981 */ /* 0x000ee8000c1e1500 */
[----:B------:R-:W3:Y:S04]  /*5260*/  LDL.64 R200, [R1+0x230] ;  /* 0x0002300001c87983 */ /* 0x000ee80000100a00 */
[----:B------:R4:W3:Y:S02]  /*5270*/  LDG.E.U16 R14, desc[UR10][R166.64] ;  /* 0x0000000aa60e7981 */ /* 0x0008e4000c1e1500 */
[----:B----4-:R-:W-:-:S02]  /*5280*/  IMAD.WIDE R166, R6, 0x2, R192 ;  /* 0x0000000206a67825 */ /* 0x010fc400078e02c0 */
[----:B------:R-:W4:Y:S02]  /*5290*/  LDL.64 R192, [R1+0x258] ;  /* 0x0002580001c07983 */ /* 0x000f240000100a00 */
[C---:B-----5:R-:W-:Y:S02]  /*52a0*/  IMAD.WIDE R178, R6.reuse, 0x2, R186 ;  /* 0x0000000206b27825 */ /* 0x060fe400078e02ba */
[----:B------:R-:W5:Y:S04]  /*52b0*/  LDG.E.U16 R4, desc[UR10][R166.64] ;  /* 0x0000000aa6047981 */ /* 0x000f68000c1e1500 */
[----:B------:R0:W5:Y:S04]  /*52c0*/  LDG.E.U16 R11, desc[UR10][R178.64] ;  /* 0x0000000ab20b7981 */ /* 0x000168000c1e1500 */
[----:B------:R-:W5:Y:S01]  /*52d0*/  LDL.64 R186, [R1+0x250] ;  /* 0x0002500001ba7983 */ /* 0x000f620000100a00 */
[----:B0-----:R-:W-:-:S03]  /*52e0*/  IMAD.WIDE R178, R6, 0x2, R214 ;  /* 0x0000000206b27825 */ /* 0x001fc600078e02d6 */
[----:B------:R-:W5:Y:S01]  /*52f0*/  LDL.64 R214, [R1+0x228] ;  /* 0x0002280001d67983 */ /* 0x000f620000100a00 */
[----:B------:R-:W-:-:S03]  /*5300*/  IMAD.WIDE R174, R6, 0x2, R174 ;  /* 0x0000000206ae7825 */ /* 0x000fc600078e02ae */
[----:B------:R-:W5:Y:S01]  /*5310*/  LDG.E.U16 R179, desc[UR10][R178.64] ;  /* 0x0000000ab2b37981 */ /* 0x000f62000c1e1500 */
[----:B------:R-:W-:-:S03]  /*5320*/  IMAD.WIDE R184, R6, 0x2, R184 ;  /* 0x0000000206b87825 */ /* 0x000fc600078e02b8 */
[----:B------:R0:W5:Y:S04]  /*5330*/  LDG.E.U16 R153, desc[UR10][R174.64] ;  /* 0x0000000aae997981 */ /* 0x000168000c1e1500 */
[----:B------:R1:W5:Y:S01]  /*5340*/  LDG.E.U16 R178, desc[UR10][R184.64] ;  /* 0x0000000ab8b27981 */ /* 0x000362000c1e1500 */
[----:B0-----:R-:W-:-:S03]  /*5350*/  IMAD.WIDE R174, R6, 0x2, R194 ;  /* 0x0000000206ae7825 */ /* 0x001fc600078e02c2 */
[----:B------:R-:W5:Y:S04]  /*5360*/  LDL.64 R194, [R1+0x260] ;  /* 0x0002600001c27983 */ /* 0x000f680000100a00 */
[----:B------:R0:W5:Y:S01]  /*5370*/  LDG.E.U16 R12, desc[UR10][R174.64] ;  /* 0x0000000aae0c7981 */ /* 0x000162000c1e1500 */
[----:B-1----:R-:W-:-:S03]  /*5380*/  IMAD.WIDE R184, R6, 0x2, R206 ;  /* 0x0000000206b87825 */ /* 0x002fc600078e02ce */
[----:B------:R-:W5:Y:S01]  /*5390*/  LDL.64 R206, [R1+0x220] ;  /* 0x0002200001ce7983 */ /* 0x000f620000100a00 */
[----:B------:R-:W-:-:S03]  /*53a0*/  IMAD.WIDE R166, R6, 0x2, R180 ;  /* 0x0000000206a67825 */ /* 0x000fc600078e02b4 */
[----:B------:R-:W5:Y:S01]  /*53b0*/  LDG.E.U16 R168, desc[UR10][R184.64] ;  /* 0x0000000ab8a87981 */ /* 0x000f62000c1e1500 */
[C---:B0-----:R-:W-:Y:S02]  /*53c0*/  IMAD.WIDE R174, R6.reuse, 0x2, R198 ;  /* 0x0000000206ae7825 */ /* 0x041fe400078e02c6 */
[----:B------:R-:W0:Y:S01]  /*53d0*/  LDC R199, c[0x0][0x254] ;  /* 0x00009500ffc77b82 */ /* 0x000e220000000800 */
[----:B------:R1:W5:Y:S04]  /*53e0*/  LDG.E.U16 R180, desc[UR10][R166.64] ;  /* 0x0000000aa6b47981 */ /* 0x000368000c1e1500 */
[----:B------:R1:W5:Y:S02]  /*53f0*/  LDG.E.U16 R181, desc[UR10][R174.64] ;  /* 0x0000000aaeb57981 */ /* 0x000364000c1e1500 */
[----:B-1----:R-:W-:-:S02]  /*5400*/  IMAD.WIDE R166, R6, 0x2, R208 ;  /* 0x0000000206a67825 */ /* 0x002fc400078e02d0 */
[----:B------:R-:W5:Y:S02]  /*5410*/  LDL.64 R208, [R1+0x210] ;  /* 0x0002100001d07983 */ /* 0x000f640000100a00 */
[C---:B------:R-:W-:Y:S02]  /*5420*/  IMAD.WIDE R174, R6.reuse, 0x2, R212 ;  /* 0x0000000206ae7825 */ /* 0x040fe400078e02d4 */
[----:B------:R-:W5:Y:S02]  /*5430*/  LDL.64 R212, [R1+0x208] ;  /* 0x0002080001d47983 */ /* 0x000f640000100a00 */
[----:B------:R-:W-:Y:S02]  /*5440*/  IMAD.WIDE R160, R6, 0x2, R160 ;  /* 0x0000000206a07825 */ /* 0x000fe400078e02a0 */
[----:B------:R-:W5:Y:S02]  /*5450*/  LDG.E.U16 R166, desc[UR10][R166.64] ;  /* 0x0000000aa6a67981 */ /* 0x000f64000c1e1500 */
[----:B0-----:R-:W-:-:S02]  /*5460*/  IMAD.WIDE R184, R199, 0x2, R22 ;  /* 0x00000002c7b87825 */ /* 0x001fc400078e0216 */
[----:B------:R-:W5:Y:S02]  /*5470*/  LDG.E.U16 R160, desc[UR10][R160.64] ;  /* 0x0000000aa0a07981 */ /* 0x000f64000c1e1500 */
[C---:B------:R-:W-:Y:S02]  /*5480*/  IMAD.WIDE R196, R6.reuse, 0x2, R196 ;  /* 0x0000000206c47825 */ /* 0x040fe400078e02c4 */
[----:B------:R-:W5:Y:S02]  /*5490*/  LDG.E.U16 R174, desc[UR10][R174.64] ;  /* 0x0000000aaeae7981 */ /* 0x000f64000c1e1500 */
[C---:B------:R-:W-:Y:S02]  /*54a0*/  IMAD.WIDE R184, R6.reuse, 0x2, R184 ;  /* 0x0000000206b87825 */ /* 0x040fe400078e02b8 */
[----:B------:R-:W5:Y:S02]  /*54b0*/  LDG.E.U16 R196, desc[UR10][R196.64] ;  /* 0x0000000ac4c47981 */ /* 0x000f64000c1e1500 */
[----:B--2---:R-:W-:-:S05]  /*54c0*/  IMAD.WIDE R182, R6, 0x2, R182 ;  /* 0x0000000206b67825 */ /* 0x004fca00078e02b6 */
[----:B------:R0:W2:Y:S02]  /*54d0*/  LDG.E.U16 R176, desc[UR10][R182.64] ;  /* 0x0000000ab6b07981 */ /* 0x0000a4000c1e1500 */
[C---:B0-----:R-:W-:Y:S02]  /*54e0*/  IMAD.WIDE R182, R6.reuse, 0x2, R204 ;  /* 0x0000000206b67825 */ /* 0x041fe400078e02cc */
[----:B------:R-:W2:Y:S04]  /*54f0*/  LDL.64 R204, [R1+0x218] ;  /* 0x0002180001cc7983 */ /* 0x000ea80000100a00 */
[----:B------:R-:W2:Y:S01]  /*5500*/  LDG.E.U16 R167, desc[UR10][R182.64] ;  /* 0x0000000ab6a77981 */ /* 0x000ea2000c1e1500 */
[----:B----4-:R-:W-:-:S05]  /*5510*/  IMAD.WIDE R192, R6, 0x2, R192 ;  /* 0x0000000206c07825 */ /* 0x010fca00078e02c0 */
[----:B------:R3:W4:Y:S02]  /*5520*/  LDG.E.U16 R173, desc[UR10][R192.64] ;  /* 0x0000000ac0ad7981 */ /* 0x000724000c1e1500 */
[C---:B---3--:R-:W-:Y:S02]  /*5530*/  IMAD.WIDE R192, R6.reuse, 0x2, R200 ;  /* 0x0000000206c07825 */ /* 0x048fe400078e02c8 */
[----:B------:R0:W3:Y:S02]  /*5540*/  LDG.E.U16 R200, desc[UR10][R184.64] ;  /* 0x0000000ab8c87981 */ /* 0x0000e4000c1e1500 */
[----:B-----5:R-:W-:Y:S02]  /*5550*/  IMAD.WIDE R186, R6, 0x2, R186 ;  /* 0x0000000206ba7825 */ /* 0x020fe400078e02ba */
[----:B------:R-:W5:Y:S02]  /*5560*/  LDG.E.U16 R198, desc[UR10][R192.64] ;  /* 0x0000000ac0c67981 */ /* 0x000f64000c1e1500 */
[----:B------:R-:W-:-:S02]  /*5570*/  IMAD.WIDE R182, R199, 0x2, R188 ;  /* 0x00000002c7b67825 */ /* 0x000fc400078e02bc */
[----:B------:R1:W5:Y:S02]  /*5580*/  LDG.E.U16 R161, desc[UR10][R186.64] ;  /* 0x0000000abaa17981 */ /* 0x000364000c1e1500 */
[C---:B0-----:R-:W-:Y:S02]  /*5590*/  IMAD.WIDE R184, R6.reuse, 0x2, R214 ;  /* 0x0000000206b87825 */ /* 0x041fe400078e02d6 */
[----:B------:R-:W4:Y:S02]  /*55a0*/  LDL.64 R214, [R1+0x200] ;  /* 0x0002000001d67983 */ /* 0x000f240000100a00 */
[----:B-1----:R-:W-:Y:S01]  /*55b0*/  IMAD.WIDE R186, R6, 0x2, R202 ;  /* 0x0000000206ba7825 */ /* 0x002fe200078e02ca */
[----:B------:R-:W-:-:S04]  /*55c0*/  SHF.L.U32 R202, R199, 0x1, RZ ;  /* 0x00000001c7ca7819 */ /* 0x000fc800000006ff */
[----:B------:R0:W5:Y:S01]  /*55d0*/  LDG.E.U16 R197, desc[UR10][R186.64] ;  /* 0x0000000abac57981 */ /* 0x000162000c1e1500 */
[----:B------:R-:W-:-:S04]  /*55e0*/  IMAD.WIDE R192, R6, 0x2, R182 ;  /* 0x0000000206c07825 */ /* 0x000fc800078e02b6 */
[----:B------:R-:W-:Y:S01]  /*55f0*/  IMAD.WIDE R182, R202, 0x2, R188 ;  /* 0x00000002cab67825 */ /* 0x000fe200078e02bc */
[----:B------:R-:W5:Y:S03]  /*5600*/  LDG.E.U16 R201, desc[UR10][R192.64] ;  /* 0x0000000ac0c97981 */ /* 0x000f66000c1e1500 */
[----:B0-----:R-:W-:-:S04]  /*5610*/  IMAD.WIDE R186, R199, 0x2, R190 ;  /* 0x00000002c7ba7825 */ /* 0x001fc800078e02be */
[----:B------:R-:W-:-:S04]  /*5620*/  IMAD.WIDE R182, R6, 0x2, R182 ;  /* 0x0000000206b67825 */ /* 0x000fc800078e02b6 */
[----:B------:R-:W-:-:S06]  /*5630*/  IMAD.WIDE R186, R6, 0x2, R186 ;  /* 0x0000000206ba7825 */ /* 0x000fcc00078e02ba */
[----:B------:R-:W5:Y:S01]  /*5640*/  LDG.E.U16 R186, desc[UR10][R186.64] ;  /* 0x0000000ababa7981 */ /* 0x000f62000c1e1500 */
[----:B------:R-:W-:-:S05]  /*5650*/  IMAD.WIDE R194, R6, 0x2, R194 ;  /* 0x0000000206c27825 */ /* 0x000fca00078e02c2 */
[----:B------:R-:W5:Y:S04]  /*5660*/  LDG.E.U16 R175, desc[UR10][R194.64] ;  /* 0x0000000ac2af7981 */ /* 0x000f68000c1e1500 */
[----:B------:R0:W5:Y:S02]  /*5670*/  LDG.E.U16 R187, desc[UR10][R182.64] ;  /* 0x0000000ab6bb7981 */ /* 0x000164000c1e1500 */
[----:B0-----:R-:W-:Y:S02]  /*5680*/  IMAD.WIDE R182, R6, 0x2, R206 ;  /* 0x0000000206b67825 */ /* 0x001fe400078e02ce */
[----:B------:R-:W3:Y:S02]  /*5690*/  LDL.64 R206, [R1+0x1e8] ;  /* 0x0001e80001ce7983 */ /* 0x000ee40000100a00 */
[----:B------:R-:W-:-:S02]  /*56a0*/  IMAD.WIDE R194, R199, 0x2, R20 ;  /* 0x00000002c7c27825 */ /* 0x000fc400078e0214 */
[----:B------:R0:W5:Y:S02]  /*56b0*/  LDG.E.U16 R203, desc[UR10][R182.64] ;  /* 0x0000000ab6cb7981 */ /* 0x000164000c1e1500 */
[----:B------:R-:W-:-:S04]  /*56c0*/  IMAD.WIDE R194, R6, 0x2, R194 ;  /* 0x0000000206c27825 */ /* 0x000fc800078e02c2 */
[----:B------:R-:W-:Y:S01]  /*56d0*/  IMAD.WIDE R192, R202, 0x2, R20 ;  /* 0x00000002cac07825 */ /* 0x000fe200078e0214 */
[----:B------:R1:W5:Y:S03]  /*56e0*/  LDG.E.U16 R199, desc[UR10][R194.64] ;  /* 0x0000000ac2c77981 */ /* 0x000366000c1e1500 */
[----:B0-----:R-:W-:Y:S02]  /*56f0*/  IMAD.WIDE R182, R6, 0x2, R208 ;  /* 0x0000000206b67825 */ /* 0x001fe400078e02d0 */
[----:B------:R-:W5:Y:S02]  /*5700*/  LDL.64 R208, [R1+0x1d8] ;  /* 0x0001d80001d07983 */ /* 0x000f640000100a00 */
[----:B-1----:R-:W-:Y:S02]  /*5710*/  IMAD.WIDE R194, R202, 0x2, R22 ;  /* 0x00000002cac27825 */ /* 0x002fe400078e0216 */
[----:B------:R2:W5:Y:S02]  /*5720*/  LDG.E.U16 R202, desc[UR10][R184.64] ;  /* 0x0000000ab8ca7981 */ /* 0x000564000c1e1500 */
[----:B------:R-:W-:-:S06]  /*5730*/  IMAD.WIDE R192, R6, 0x2, R192 ;  /* 0x0000000206c07825 */ /* 0x000fcc00078e02c0 */
[----:B------:R-:W5:Y:S04]  /*5740*/  LDG.E.U16 R192, desc[UR10][R192.64] ;  /* 0x0000000ac0c07981 */ /* 0x000f68000c1e1500 */
[----:B------:R-:W5:Y:S01]  /*5750*/  LDG.E.U16 R193, desc[UR10][R182.64] ;  /* 0x0000000ab6c17981 */ /* 0x000f62000c1e1500 */
[----:B--2---:R-:W-:-:S05]  /*5760*/  IMAD.WIDE R184, R6, 0x2, R204 ;  /* 0x0000000206b87825 */ /* 0x004fca00078e02cc */
[----:B------:R0:W2:Y:S02]  /*5770*/  LDG.E.U16 R204, desc[UR10][R184.64] ;  /* 0x0000000ab8cc7981 */ /* 0x0000a4000c1e1500 */
[C---:B0-----:R-:W-:Y:S02]  /*5780*/  IMAD.WIDE R184, R6.reuse, 0x2, R212 ;  /* 0x0000000206b87825 */ /* 0x041fe400078e02d4 */
[----:B------:R-:W2:Y:S02]  /*5790*/  LDL.64 R212, [R1+0x1c0] ;  /* 0x0001c00001d47983 */ /* 0x000ea40000100a00 */
[C---:B------:R-:W-:Y:S02]  /*57a0*/  IMAD.WIDE R194, R6.reuse, 0x2, R194 ;  /* 0x0000000206c27825 */ /* 0x040fe400078e02c2 */
[----:B------:R-:W2:Y:S04]  /*57b0*/  LDG.E.U16 R184, desc[UR10][R184.64] ;  /* 0x0000000ab8b87981 */ /* 0x000ea8000c1e1500 */
[----:B------:R-:W2:Y:S01]  /*57c0*/  LDG.E.U16 R194, desc[UR10][R194.64] ;  /* 0x0000000ac2c27981 */ /* 0x000ea2000c1e1500 */
[----:B----4-:R-:W-:-:S03]  /*57d0*/  IMAD.WIDE R182, R6, 0x2, R214 ;  /* 0x0000000206b67825 */ /* 0x010fc600078e02d6 */
[----:B------:R-:W4:Y:S04]  /*57e0*/  LDL.64 R214, [R1+0x1b8] ;  /* 0x0001b80001d67983 */ /* 0x000f280000100a00 */
[----:B------:R0:W4:Y:S02]  /*57f0*/  LDG.E.U16 R185, desc[UR10][R182.64] ;  /* 0x0000000ab6b97981 */ /* 0x000124000c1e1500 */
[C---:B0-----:R-:W-:Y:S02]  /*5800*/  IMAD.WIDE R182, R6.reuse, 0x2, R232 ;  /* 0x0000000206b67825 */ /* 0x041fe400078e02e8 */
[----:B------:R-:W4:Y:S04]  /*5810*/  LDL.64 R232, [R1+0x170] ;  /* 0x0001700001e87983 */ /* 0x000f280000100a00 */
[----:B------:R0:W4:Y:S02]  /*5820*/  LDG.E.U16 R195, desc[UR10][R182.64] ;  /* 0x0000000ab6c37981 */ /* 0x000124000c1e1500 */
[----:B0-----:R-:W-:-:S02]  /*5830*/  IMAD.WIDE R182, R6, 0x2, R228 ;  /* 0x0000000206b67825 */ /* 0x001fc400078e02e4 */
[----:B------:R-:W4:Y:S04]  /*5840*/  LDL.64 R228, [R1+0x168] ;  /* 0x0001680001e47983 */ /* 0x000f280000100a00 */
[----:B------:R3:W4:Y:S02]  /*5850*/  LDG.E.U16 R205, desc[UR10][R182.64] ;  /* 0x0000000ab6cd7981 */ /* 0x000724000c1e1500 */
[----:B---3--:R-:W-:-:S05]  /*5860*/  IMAD.WIDE R182, R6, 0x2, R206 ;  /* 0x0000000206b67825 */ /* 0x008fca00078e02ce */
[----:B------:R0:W3:Y:S02]  /*5870*/  LDG.E.U16 R206, desc[UR10][R182.64] ;  /* 0x0000000ab6ce7981 */ /* 0x0000e4000c1e1500 */
[----:B0-----:R-:W-:-:S05]  /*5880*/  IMAD.WIDE R182, R6, 0x2, R226 ;  /* 0x0000000206b67825 */ /* 0x001fca00078e02e2 */
[----:B------:R5:W3:Y:S02]  /*5890*/  LDG.E.U16 R207, desc[UR10][R182.64] ;  /* 0x0000000ab6cf7981 */ /* 0x000ae4000c1e1500 */
[----:B-----5:R-:W-:-:S05]  /*58a0*/  IMAD.WIDE R182, R6, 0x2, R208 ;  /* 0x0000000206b67825 */ /* 0x020fca00078e02d0 */
[----:B------:R0:W5:Y:S02]  /*58b0*/  LDG.E.U16 R208, desc[UR10][R182.64] ;  /* 0x0000000ab6d07981 */ /* 0x000164000c1e1500 */
[C---:B0-----:R-:W-:Y:S02]  /*58c0*/  IMAD.WIDE R182, R6.reuse, 0x2, R222 ;  /* 0x0000000206b67825 */ /* 0x041fe400078e02de */
[----:B------:R-:W5:Y:S04]  /*58d0*/  LDL.64 R222, [R1+0x160] ;  /* 0x0001600001de7983 */ /* 0x000f680000100a00 */
[----:B------:R0:W5:Y:S02]  /*58e0*/  LDG.E.U16 R209, desc[UR10][R182.64] ;  /* 0x0000000ab6d17981 */ /* 0x000164000c1e1500 */
[----:B0-----:R-:W-:-:S02]  /*58f0*/  IMAD.WIDE R182, R6, 0x2, R218 ;  /* 0x0000000206b67825 */ /* 0x001fc400078e02da */
[----:B------:R-:W5:Y:S04]  /*5900*/  LDL.64 R218, [R1+0x158] ;  /* 0x0001580001da7983 */ /* 0x000f680000100a00 */
[----:B------:R2:W5:Y:S02]  /*5910*/  LDG.E.U16 R211, desc[UR10][R182.64] ;  /* 0x0000000ab6d37981 */ /* 0x000564000c1e1500 */
[----:B--2---:R-:W-:-:S05]  /*5920*/  IMAD.WIDE R182, R6, 0x2, R212 ;  /* 0x0000000206b67825 */ /* 0x004fca00078e02d4 */
[----:B------:R4:W2:Y:S02]  /*5930*/  LDG.E.U16 R212, desc[UR10][R182.64] ;  /* 0x0000000ab6d47981 */ /* 0x0008a4000c1e1500 */
[----:B----4-:R-:W-:-:S05]  /*5940*/  IMAD.WIDE R182, R6, 0x2, R214 ;  /* 0x0000000206b67825 */ /* 0x010fca00078e02d6 */
[----:B------:R0:W4:Y:S01]  /*5950*/  LDG.E.U16 R213, desc[UR10][R182.64] ;  /* 0x0000000ab6d57981 */ /* 0x000122000c1e1500 */
[----:B------:R-:W0:Y:S02]  /*5960*/  S2R R215, SR_TID.X ;  /* 0x0000000000d77919 */ /* 0x000e240000002100 */
[C---:B0-----:R-:W-:Y:S01]  /*5970*/  IMAD.SHL.U32 R182, R215.reuse, 0x8, RZ ;  /* 0x00000008d7b67824 */ /* 0x041fe200078e00ff */
[C---:B------:R-:W-:Y:S02]  /*5980*/  LOP3.LUT R214, R215.reuse, 0x7, RZ, 0xc0, !PT ;  /* 0x00000007d7d67812 */ /* 0x040fe400078ec0ff */
[C---:B------:R-:W-:Y:S02]  /*5990*/  LOP3.LUT R183, R215.reuse, 0x20, RZ, 0xc0, !PT ;  /* 0x00000020d7b77812 */ /* 0x040fe400078ec0ff */
[----:B------:R-:W-:Y:S01]  /*59a0*/  LOP3.LUT R182, R182, 0x30, RZ, 0xc0, !PT ;  /* 0x00000030b6b67812 */ /* 0x000fe200078ec0ff */
[----:B------:R-:W-:Y:S02]  /*59b0*/  IMAD.SHL.U32 R217, R215, 0x2, RZ ;  /* 0x00000002d7d97824 */ /* 0x000fe400078e00ff */
[----:B------:R-:W-:-:S02]  /*59c0*/  IMAD R183, R214, 0x4, R183 ;  /* 0x00000004d6b77824 */ /* 0x000fc400078e02b7 */
[C---:B------:R-:W-:Y:S01]  /*59d0*/  IMAD R182, R214.reuse, 0x40, R182 ;  /* 0x00000040d6b67824 */ /* 0x040fe200078e02b6 */
[----:B------:R-:W-:-:S04]  /*59e0*/  SHF.L.U32 R214, R214, 0x4, RZ ;  /* 0x00000004d6d67819 */ /* 0x000fc800000006ff */
[----:B------:R-:W-:-:S05]  /*59f0*/  LOP3.LUT R214, R214, 0x30, R217, 0x78, !PT ;  /* 0x00000030d6d67812 */ /* 0x000fca00078e78d9 */
[----:B------:R-:W-:Y:S01]  /*5a00*/  IMAD.U32 R183, R183, 0x100, R214 ;  /* 0x00000100b7b77824 */ /* 0x000fe200078e00d6 */
[----:B------:R-:W-:-:S05]  /*5a10*/  LOP3.LUT R214, R215, 0x7f, RZ, 0xc0, !PT ;  /* 0x0000007fd7d67812 */ /* 0x000fca00078ec0ff */
[----:B------:R-:W-:Y:S01]  /*5a20*/  IMAD.SHL.U32 R214, R214, 0x2, RZ ;  /* 0x00000002d6d67824 */ /* 0x000fe200078e00ff */
[----:B------:R-:W-:Y:S06]  /*5a30*/  BAR.SYNC.DEFER_BLOCKING 0x0 ;  /* 0x0000000000007b1d */ /* 0x000fec0000010000 */
[----:B------:R0:W-:Y:S04]  /*5a40*/  STS.U16 [R214+UR6+0x8000], R0 ;  /* 0x00800000d6007988 */ /* 0x0001e80008000406 */
[----:B------:R1:W-:Y:S01]  /*5a50*/  STS.U16 [R214+UR6+0x8200], R2 ;  /* 0x00820002d6007988 */ /* 0x0003e20008000406 */
[----:B0-----:R-:W-:-:S03]  /*5a60*/  LOP3.LUT R0, R214, 0x10, RZ, 0x3c, !PT ;  /* 0x00000010d6007812 */ /* 0x001fc600078e3cff */
[----:B------:R-:W-:Y:S01]  /*5a70*/  STS.U16 [R214+UR6+0x8100], R152 ;  /* 0x00810098d6007988 */ /* 0x000fe20008000406 */
[----:B-1----:R-:W-:-:S03]  /*5a80*/  LOP3.LUT R2, R214, 0x20, RZ, 0x3c, !PT ;  /* 0x00000020d6027812 */ /* 0x002fc600078e3cff */
        /* <DEDUP_REMOVED lines=12> */
[----:B------:R0:W-:Y:S04]  /*5b50*/  STS.U16 [R0+UR6+0xa700], R178 ;  /* 0x00a700b200007988 */ /* 0x0001e80008000406 */
[----:B------:R-:W-:Y:S04]  /*5b60*/  STS.U16 [R2+UR6+0x8800], R192 ;  /* 0x008800c002007988 */ /* 0x000fe80008000406 */
[----:B------:R-:W-:Y:S01]  /*5b70*/  STS.U16 [R2+UR6+0x8900], R194 ;  /* 0x008900c202007988 */ /* 0x000fe20008000406 */
[----:B0-----:R-:W-:-:S03]  /*5b80*/  LOP3.LUT R0, R214, 0x30, RZ, 0x3c, !PT ;  /* 0x00000030d6007812 */ /* 0x001fc600078e3cff */
[----:B------:R-:W-:Y:S04]  /*5b90*/  STS.U16 [R2+UR6+0x8a00], R187 ;  /* 0x008a00bb02007988 */ /* 0x000fe80008000406 */
[----:B------:R-:W-:Y:S04]  /*5ba0*/  STS.U16 [R2+UR6+0x8b00], R177 ;  /* 0x008b00b102007988 */ /* 0x000fe80008000406 */
[----:B------:R-:W-:Y:S04]  /*5bb0*/  STS.U16 [R2+UR6+0xa800], R166 ;  /* 0x00a800a602007988 */ /* 0x000fe80008000406 */
[----:B------:R-:W-:Y:S04]  /*5bc0*/  STS.U16 [R2+UR6+0xa900], R176 ;  /* 0x00a900b002007988 */ /* 0x000fe80008000406 */
[----:B------:R-:W-:Y:S04]  /*5bd0*/  STS.U16 [R2+UR6+0xaa00], R175 ;  /* 0x00aa00af02007988 */ /* 0x000fe80008000406 */
[----:B------:R0:W-:Y:S04]  /*5be0*/  STS.U16 [R2+UR6+0xab00], R173 ;  /* 0x00ab00ad02007988 */ /* 0x0001e80008000406 */
[----:B------:R-:W-:Y:S01]  /*5bf0*/  STS.U16 [R0+UR6+0x8c00], R172 ;  /* 0x008c00ac00007988 */ /* 0x000fe20008000406 */
[----:B0-----:R-:W-:-:S03]  /*5c00*/  LOP3.LUT R2, R214, 0x40, RZ, 0x3c, !PT ;  /* 0x00000040d6027812 */ /* 0x001fc600078e3cff */
        /* <DEDUP_REMOVED lines=17> */
[----:B------:R-:W-:-:S02]  /*5d20*/  LOP3.LUT R182, R182, 0x10, R217, 0x78, !PT ;  /* 0x00000010b6b67812 */ /* 0x000fc400078e78d9 */
[----:B------:R-:W-:Y:S01]  /*5d30*/  LOP3.LUT R215, R215, 0x10, RZ, 0xc0, !PT ;  /* 0x00000010d7d77812 */ /* 0x000fe200078ec0ff */
[----:B------:R-:W4:Y:S01]  /*5d40*/  LDL.64 R196, [R1+0x188] ;  /* 0x0001880001c47983 */ /* 0x000f220000100a00 */
[C---:B0-----:R-:W-:Y:S02]  /*5d50*/  LOP3.LUT R2, R214.reuse, 0x60, RZ, 0x3c, !PT ;  /* 0x00000060d6027812 */ /* 0x041fe400078e3cff */
[----:B------:R-:W-:Y:S01]  /*5d60*/  LOP3.LUT R214, R214, 0x70, RZ, 0x3c, !PT ;  /* 0x00000070d6d67812 */ /* 0x000fe200078e3cff */
        /* <DEDUP_REMOVED lines=14> */
[----:B-----5:R0:W-:Y:S04]  /*5e50*/  STS.U16 [R2+UR6+0xbb00], R208 ;  /* 0x00bb00d002007988 */ /* 0x0201e80008000406 */
[----:B------:R-:W-:Y:S04]  /*5e60*/  STS.U16 [R214+UR6+0x9c00], R19 ;  /* 0x009c0013d6007988 */ /* 0x000fe80008000406 */
[----:B------:R-:W-:Y:S04]  /*5e70*/  STS.U16 [R214+UR6+0x9d00], R15 ;  /* 0x009d000fd6007988 */ /* 0x000fe80008000406 */
[----:B------:R-:W-:Y:S04]  /*5e80*/  STS.U16 [R214+UR6+0x9e00], R14 ;  /* 0x009e000ed6007988 */ /* 0x000fe80008000406 */
[----:B------:R-:W-:Y:S04]  /*5e90*/  STS.U16 [R214+UR6+0x9f00], R12 ;  /* 0x009f000cd6007988 */ /* 0x000fe80008000406 */
[----:B------:R1:W-:Y:S04]  /*5ea0*/  STS.U16 [R214+UR6+0xbc00], R209 ;  /* 0x00bc00d1d6007988 */ /* 0x0003e80008000406 */
[----:B------:R-:W-:Y:S04]  /*5eb0*/  STS.U16 [R214+UR6+0xbd00], R211 ;  /* 0x00bd00d3d6007988 */ /* 0x000fe80008000406 */
[----:B--2---:R-:W-:Y:S04]  /*5ec0*/  STS.U16 [R214+UR6+0xbe00], R212 ;  /* 0x00be00d4d6007988 */ /* 0x004fe80008000406 */
[----:B----4-:R-:W-:Y:S01]  /*5ed0*/  STS.U16 [R214+UR6+0xbf00], R213 ;  /* 0x00bf00d5d6007988 */ /* 0x010fe20008000406 */
[----:B------:R-:W-:Y:S01]  /*5ee0*/  BAR.SYNC.DEFER_BLOCKING 0x0 ;  /* 0x0000000000007b1d */ /* 0x000fe20000010000 */
[----:B------:R-:W-:-:S04]  /*5ef0*/  LEA R182, R215, R182, 0x5 ;  /* 0x000000b6d7b67211 */ /* 0x000fc800078e28ff */
[----:B0-----:R-:W-:Y:S02]  /*5f00*/  LOP3.LUT R2, R182, 0x20, RZ, 0x3c, !PT ;  /* 0x00000020b6027812 */ /* 0x001fe400078e3cff */
[----:B------:R-:W-:Y:S01]  /*5f10*/  LOP3.LUT R0, R183, 0x40, RZ, 0x3c, !PT ;  /* 0x00000040b7007812 */ /* 0x000fe200078e3cff */
[----:B------:R-:W2:Y:S04]  /*5f20*/  LDL.64 R192, [R1+0x198] ;  /* 0x0001980001c07983 */ /* 0x000ea80000100a00 */
[----:B-1----:R-:W3:Y:S04]  /*5f30*/  LDL.64 R208, [R1+0x1a8] ;  /* 0x0001a80001d07983 */ /* 0x002ee80000100a00 */
[----:B------:R-:W4:Y:S04]  /*5f40*/  LDL.64 R194, [R1+0x1a0] ;  /* 0x0001a00001c27983 */ /* 0x000f280000100a00 */
[----:B------:R-:W5:Y:S04]  /*5f50*/  LDL.64 R198, [R1+0x190] ;  /* 0x0001900001c67983 */ /* 0x000f680000100a00 */
[----:B------:R-:W-:Y:S04]  /*5f60*/  LDSM.16.MT88.4 R184, [R182+UR6] ;  /* 0x00000006b6b8783b */ /* 0x000fe80008004200 */
[----:B------:R-:W0:Y:S04]  /*5f70*/  LDSM.16.M88.4 R156, [R183+UR6+0x8000] ;  /* 0x00800006b79c783b */ /* 0x000e280008000200 */
[----:B------:R-:W1:Y:S04]  /*5f80*/  LDSM.16.MT88.4 R168, [R2+UR6] ;  /* 0x0000000602a8783b */ /* 0x000e680008004200 */
[----:B------:R-:W1:Y:S04]  /*5f90*/  LDSM.16.MT88.4 R160, [R182+UR6+0x400] ;  /* 0x00040006b6a0783b */ /* 0x000e680008004200 */
[----:B------:R-:W1:Y:S04]  /*5fa0*/  LDSM.16.MT88.4 R152, [R2+UR6+0x400] ;  /* 0x000400060298783b */ /* 0x000e680008004200 */
[----:B------:R-:W-:Y:S04]  /*5fb0*/  LDSM.16.MT88.4 R176, [R182+UR6+0x800] ;  /* 0x00080006b6b0783b */ /* 0x000fe80008004200 */
[----:B------:R-:W1:Y:S04]  /*5fc0*/  LDSM.16.M88.4 R164, [R0+UR6+0x8000] ;  /* 0x0080000600a4783b */ /* 0x000e680008000200 */
[----:B------:R-:W1:Y:S01]  /*5fd0*/  LDSM.16.MT88.4 R172, [R2+UR6+0x800] ;  /* 0x0008000602ac783b */ /* 0x000e620008004200 */
[-C--:B0-----:R-:W-:Y:S06]  /*5fe0*/  HMMA.16816.F32 R184, R184, R156.reuse, RZ ;  /* 0x0000009cb8b8723c */ /* 0x081fec00000018ff */
[----:B-1----:R-:W-:-:S15]  /*5ff0*/  HMMA.16816.F32 R168, R168, R156, RZ ;  /* 0x0000009ca8a8723c */ /* 0x002fde00000018ff */
[----:B------:R-:W-:-:S03]  /*6000*/  NOP ;  /* 0x0000000000007918 */ /* 0x000fc60000000000 */
[-C--:B------:R-:W-:Y:S01]  /*6010*/  HMMA.16816.F32 R160, R160, R158.reuse, R184 ;  /* 0x0000009ea0a0723c */ /* 0x080fe200000018b8 */
[----:B------:R-:W-:Y:S05]  /*6020*/  LDSM.16.MT88.4 R184, [R182+UR6+0x1000] ;  /* 0x00100006b6b8783b */ /* 0x000fea0008004200 */
[----:B------:R-:W-:Y:S01]  /*6030*/  HMMA.16816.F32 R168, R152, R158, R168 ;  /* 0x0000009e98a8723c */ /* 0x000fe200000018a8 */
[----:B------:R-:W0:Y:S04]  /*6040*/  LDSM.16.MT88.4 R156, [R182+UR6+0xc00] ;  /* 0x000c0006b69c783b */ /* 0x000e280008004200 */
[----:B------:R-:W1:-:S13]  /*6050*/  LDSM.16.MT88.4 R152, [R2+UR6+0xc00] ;  /* 0x000c00060298783b */ /* 0x000e5a0008004200 */
[-C--:B------:R-:W-:Y:S01]  /*6060*/  HMMA.16816.F32 R176, R176, R164.reuse, R160 ;  /* 0x000000a4b0b0723c */ /* 0x080fe200000018a0 */
[----:B------:R-:W1:Y:S05]  /*6070*/  LDSM.16.M88.4 R160, [R183+UR6+0x8080] ;  /* 0x00808006b7a0783b */ /* 0x000e6a0008000200 */
[----:B------:R-:W-:Y:S01]  /*6080*/  HMMA.16816.F32 R172, R172, R164, R168 ;  /* 0x000000a4acac723c */ /* 0x000fe200000018a8 */
[----:B------:R-:W1:-:S15]  /*6090*/  LDSM.16.MT88.4 R168, [R2+UR6+0x1000] ;  /* 0x0010000602a8783b */ /* 0x000e5e0008004200 */
[----:B------:R-:W-:-:S02]  /*60a0*/  NOP ;  /* 0x0000000000007918 */ /* 0x000fc40000000000 */
[-C--:B0-----:R-:W-:Y:S01]  /*60b0*/  HMMA.16816.F32 R156, R156, R166.reuse, R176 ;  /* 0x000000a69c9c723c */ /* 0x081fe200000018b0 */
[----:B------:R-:W-:Y:S05]  /*60c0*/  LDSM.16.MT88.4 R176, [R182+UR6+0x1800] ;  /* 0x00180006b6b0783b */ /* 0x000fea0008004200 */
[----:B-1----:R-:W-:Y:S01]  /*60d0*/  HMMA.16816.F32 R172, R152, R166, R172 ;  /* 0x000000a698ac723c */ /* 0x002fe200000018ac */
        /* <DEDUP_REMOVED lines=23> */
[----:B------:R-:W2:Y:S05]  /*6250*/  LDSM.16.M88.4 R160, [R0+UR6+0x8100] ;  /* 0x0081000600a0783b */ /* 0x000eaa0008000200 */
[----:B------:R-:W-:Y:S01]  /*6260*/  HMMA.16816.F32 R168, R168, R164, R172 ;  /* 0x000000a4a8a8723c */ /* 0x000fe200000018ac */
[----:B------:R-:W3:-:S15]  /*6270*/  LDSM.16.MT88.4 R172, [R2+UR6+0x2800] ;  /* 0x0028000602ac783b */ /* 0x000ede0008004200 */
[----:B------:R-:W-:-:S02]  /*6280*/  NOP ;  /* 0x0000000000007918 */ /* 0x000fc40000000000 */
[-C--:B0-----:R-:W-:Y:S01]  /*6290*/  HMMA.16816.F32 R152, R152, R166.reuse, R184 ;  /* 0x000000a69898723c */ /* 0x081fe200000018b8 */
[----:B------:R-:W-:Y:S05]  /*62a0*/  LDSM.16.MT88.4 R184, [R2+UR6+0x3000] ;  /* 0x0030000602b8783b */ /* 0x000fea0008004200 */
[----:B-1----:R-:W-:Y:S01]  /*62b0*/  HMMA.16816.F32 R164, R156, R166, R168 ;  /* 0x000000a69ca4723c */ /* 0x002fe200000018a8 */
[----:B------:R-:W0:Y:S04]  /*62c0*/  LDSM.16.MT88.4 R168, [R182+UR6+0x2c00] ;  /* 0x002c0006b6a8783b */ /* 0x000e280008004200 */
[----:B------:R-:W1:-:S13]  /*62d0*/  LDSM.16.MT88.4 R156, [R2+UR6+0x2c00] ;  /* 0x002c0006029c783b */ /* 0x000e5a0008004200 */
[-C--:B--2---:R-:W-:Y:S01]  /*62e0*/  HMMA.16816.F32 R176, R176, R160.reuse, R152 ;  /* 0x000000a0b0b0723c */ /* 0x084fe20000001898 */
[----:B------:R-:W-:Y:S05]  /*62f0*/  LDSM.16.M88.4 R152, [R183+UR6+0x8180] ;  /* 0x00818006b798783b */ /* 0x000fea0008000200 */
[----:B---3--:R-:W-:Y:S01]  /*6300*/  HMMA.16816.F32 R172, R172, R160, R164 ;  /* 0x000000a0acac723c */ /* 0x008fe200000018a4 */
[----:B------:R-:W2:-:S15]  /*6310*/  LDSM.16.MT88.4 R164, [R182+UR6+0x3000] ;  /* 0x00300006b6a4783b */ /* 0x000e9e0008004200 */
        /* <DEDUP_REMOVED lines=8> */
[----:B------:R-:W-:Y:S01]  /*63a0*/  HMMA.16816.F32 R184, R184, R152, R172 ;  /* 0x00000098b8b8723c */ /* 0x000fe200000018ac */
        /* <DEDUP_REMOVED lines=16> */
[----:B------:R-:W-:-:S13]  /*64b0*/  LDSM.16.MT88.4 R168, [R182+UR6+0x4800] ;  /* 0x00480006b6a8783b */ /* 0x000fda0008004200 */
[-C--:B--2---:R-:W-:Y:S01]  /*64c0*/  HMMA.16816.F32 R156, R164, R172.reuse, R156 ;  /* 0x000000aca49c723c */ /* 0x084fe2000000189c */
[----:B------:R-:W1:Y:S05]  /*64d0*/  LDSM.16.M88.4 R164, [R0+UR6+0x8200] ;  /* 0x0082000600a4783b */ /* 0x000e6a0008000200 */
[----:B---3--:R-:W-:Y:S01]  /*64e0*/  HMMA.16816.F32 R184, R176, R172, R184 ;  /* 0x000000acb0b8723c */ /* 0x008fe200000018b8 */
[----:B------:R-:W2:-:S15]  /*64f0*/  LDSM.16.MT88.4 R176, [R2+UR6+0x4800] ;  /* 0x0048000602b0783b */ /* 0x000e9e0008004200 */
[----:B------:R-:W-:-:S02]  /*6500*/  NOP ;  /* 0x0000000000007918 */ /* 0x000fc40000000000 */
[-C--:B0-----:R-:W-:Y:S01]  /*6510*/  HMMA.16816.F32 R152, R152, R174.reuse, R156 ;  /* 0x000000ae9898723c */ /* 0x081fe2000000189c */
[----:B------:R-:W-:Y:S05]  /*6520*/  LDSM.16.MT88.4 R156, [R2+UR6+0x4c00] ;  /* 0x004c0006029c783b */ /* 0x000fea0008004200 */
[----:B------:R-:W-:Y:S01]  /*6530*/  HMMA.16816.F32 R184, R160, R174, R184 ;  /* 0x000000aea0b8723c */ /* 0x000fe200000018b8 */
[----:B------:R-:W0:Y:S04]  /*6540*/  LDSM.16.MT88.4 R160, [R182+UR6+0x4c00] ;  /* 0x004c0006b6a0783b */ /* 0x000e280008004200 */
[----:B------:R-:W-:-:S13]  /*6550*/  LDSM.16.M88.4 R172, [R183+UR6+0x8280] ;  /* 0x00828006b7ac783b */ /* 0x000fda0008000200 */
[-C--:B-1----:R-:W-:Y:S01]  /*6560*/  HMMA.16816.F32 R152, R168, R164.reuse, R152 ;  /* 0x000000a4a898723c */ /* 0x082fe20000001898 */
[----:B------:R-:W1:Y:S05]  /*6570*/  LDSM.16.MT88.4 R168, [R182+UR6+0x5000] ;  /* 0x00500006b6a8783b */ /* 0x000e6a0008004200 */
[----:B--2---:R-:W-:Y:S01]  /*6580*/  HMMA.16816.F32 R184, R176, R164, R184 ;  /* 0x000000a4b0b8723c */ /* 0x004fe200000018b8 */
[----:B------:R-:W2:-:S15]  /*6590*/  LDSM.16.MT88.4 R176, [R2+UR6+0x5000] ;  /* 0x0050000602b0783b */ /* 0x000e9e0008004200 */
[----:B------:R-:W-:-:S02]  /*65a0*/  NOP ;  /* 0x0000000000007918 */ /* 0x000fc40000000000 */
[-C--:B0-----:R-:W-:Y:S01]  /*65b0*/  HMMA.16816.F32 R152, R160, R166.reuse, R152 ;  /* 0x000000a6a098723c */ /* 0x081fe20000001898 */
[----:B------:R-:W0:Y:S05]  /*65c0*/  LDSM.16.MT88.4 R160, [R182+UR6+0x5400] ;  /* 0x00540006b6a0783b */ /* 0x000e2a0008004200 */
[----:B------:R-:W-:Y:S01]  /*65d0*/  HMMA.16816.F32 R184, R156, R166, R184 ;  /* 0x000000a69cb8723c */ /* 0x000fe200000018b8 */
[----:B------:R-:W3:Y:S04]  /*65e0*/  LDSM.16.MT88.4 R156, [R2+UR6+0x5400] ;  /* 0x00540006029c783b */ /* 0x000ee80008004200 */
[----:B------:R-:W-:-:S13]  /*65f0*/  LDSM.16.MT88.4 R164, [R182+UR6+0x5800] ;  /* 0x00580006b6a4783b */ /* 0x000fda0008004200 */
[-C--:B-1----:R-:W-:Y:S01]  /*6600*/  HMMA.16816.F32 R152, R168, R172.reuse, R152 ;  /* 0x000000aca898723c */ /* 0x082fe20000001898 */
[----:B------:R-:W1:Y:S05]  /*6610*/  LDSM.16.M88.4 R168, [R0+UR6+0x8280] ;  /* 0x0082800600a8783b */ /* 0x000e6a0008000200 */
[----:B--2---:R-:W-:Y:S01]  /*6620*/  HMMA.16816.F32 R184, R176, R172, R184 ;  /* 0x000000acb0b8723c */ /* 0x004fe200000018b8 */
[----:B------:R-:W2:-:S15]  /*6630*/  LDSM.16.MT88.4 R176, [R2+UR6+0x5800] ;  /* 0x0058000602b0783b */ /* 0x000e9e0008004200 */
[----:B------:R-:W-:-:S02]  /*6640*/  NOP ;  /* 0x0000000000007918 */ /* 0x000fc40000000000 */
[-C--:B0-----:R-:W-:Y:S01]  /*6650*/  HMMA.16816.F32 R152, R160, R174.reuse, R152 ;  /* 0x000000aea098723c */ /* 0x081fe20000001898 */
[----:B------:R-:W-:Y:S05]  /*6660*/  LDSM.16.MT88.4 R160, [R2+UR6+0x5c00] ;  /* 0x005c000602a0783b */ /* 0x000fea0008004200 */
[----:B---3--:R-:W-:Y:S01]  /*6670*/  HMMA.16816.F32 R184, R156, R174, R184 ;  /* 0x000000ae9cb8723c */ /* 0x008fe200000018b8 */
[----:B------:R-:W0:Y:S04]  /*6680*/  LDSM.16.MT88.4 R156, [R182+UR6+0x5c00] ;  /* 0x005c0006b69c783b */ /* 0x000e280008004200 */
[----:B------:R-:W-:-:S13]  /*6690*/  LDSM.16.MT88.4 R172, [R182+UR6+0x6000] ;  /* 0x00600006b6ac783b */ /* 0x000fda0008004200 */
[-C--:B-1----:R-:W-:Y:S01]  /*66a0*/  HMMA.16816.F32 R152, R164, R168.reuse, R152 ;  /* 0x000000a8a498723c */ /* 0x082fe20000001898 */
[----:B------:R-:W1:Y:S05]  /*66b0*/  LDSM.16.M88.4 R164, [R183+UR6+0x8300] ;  /* 0x00830006b7a4783b */ /* 0x000e6a0008000200 */
        /* <DEDUP_REMOVED lines=27> */
[----:B------:R-:W-:Y:S04]  /*6870*/  LDSM.16.MT88.4 R172, [R182+UR6+0x7800] ;  /* 0x00780006b6ac783b */ /* 0x000fe80008004200 */
[----:B------:R-:W-:Y:S09]  /*6880*/  LDSM.16.MT88.4 R180, [R182+UR6+0x7c00] ;  /* 0x007c0006b6b4783b */ /* 0x000ff20008004200 */
[-C--:B-1----:R-:W-:Y:S01]  /*6890*/  HMMA.16816.F32 R152, R168, R164.reuse, R152 ;  /* 0x000000a4a898723c */ /* 0x082fe20000001898 */
[----:B------:R-:W1:Y:S05]  /*68a0*/  LDSM.16.M88.4 R168, [R0+UR6+0x8380] ;  /* 0x0083800600a8783b */ /* 0x000e6a0008000200 */
[----:B--2---:R-:W-:Y:S01]  /*68b0*/  HMMA.16816.F32 R176, R184, R164, R176 ;  /* 0x000000a4b8b0723c */ /* 0x004fe200000018b0 */
[----:B------:R-:W2:Y:S04]  /*68c0*/  LDSM.16.MT88.4 R184, [R2+UR6+0x7800] ;  /* 0x0078000602b8783b */ /* 0x000ea80008004200 */
[----:B------:R-:W5:-:S13]  /*68d0*/  LDL.64 R164, [R1+0x1b0] ;  /* 0x0001b00001a47983 */ /* 0x000f5a0000100a00 */
[-C--:B0-----:R-:W-:Y:S01]  /*68e0*/  HMMA.16816.F32 R152, R160, R166.reuse, R152 ;  /* 0x000000a6a098723c */ /* 0x081fe20000001898 */
[----:B------:R-:W0:Y:S05]  /*68f0*/  LDSM.16.MT88.4 R160, [R2+UR6+0x7c00] ;  /* 0x007c000602a0783b */ /* 0x000e2a0008004200 */
[----:B---3--:R-:W-:Y:S01]  /*6900*/  HMMA.16816.F32 R156, R156, R166, R176 ;  /* 0x000000a69c9c723c */ /* 0x008fe200000018b0 */
[----:B------:R-:W3:Y:S04]  /*6910*/  LDL.64 R176, [R1+0x110] ;  /* 0x0001100001b07983 */ /* 0x000ee80000100a00 */
[----:B------:R-:W3:-:S13]  /*6920*/  LDL.64 R178, [R1+0x120] ;  /* 0x0001200001b27983 */ /* 0x000eda0000100a00 */
[-C--:B-1----:R-:W-:Y:S01]  /*6930*/  HMMA.16816.F32 R152, R172, R168.reuse, R152 ;  /* 0x000000a8ac98723c */ /* 0x082fe20000001898 */
[----:B------:R-:W3:Y:S01]  /*6940*/  LDL.64 R172, [R1+0x140] ;  /* 0x0001400001ac7983 */ /* 0x000ee20000100a00 */
[----:B------:R-:W-:Y:S04]  /*6950*/  BAR.SYNC.DEFER_BLOCKING 0x0 ;  /* 0x0000000000007b1d */ /* 0x000fe80000010000 */
[----:B--2---:R-:W-:Y:S01]  /*6960*/  HMMA.16816.F32 R184, R184, R168, R156 ;  /* 0x000000a8b8b8723c */ /* 0x004fe2000000189c */
[----:B----4-:R-:W-:-:S06]  /*6970*/  IMAD.WIDE R166, R9, 0x2, R194 ;  /* 0x0000000209a67825 */ /* 0x010fcc00078e02c2 */
[----:B------:R-:W-:Y:S01]  /*6980*/  IMAD.WIDE R168, R9, 0x2, R232 ;  /* 0x0000000209a87825 */ /* 0x000fe200078e02e8 */
[----:B------:R-:W2:Y:S04]  /*6990*/  LDL.64 R194, [R1+0xe8] ;  /* 0x0000e80001c27983 */ /* 0x000ea80000100a00 */
[----:B------:R-:W4:Y:S04]  /*69a0*/  LDL.64 R174, [R1+0x150] ;  /* 0x0001500001ae7983 */ /* 0x000f280000100a00 */
[----:B------:R-:W4:Y:S02]  /*69b0*/  LDL.64 R232, [R1+0x88] ;  /* 0x0000880001e87983 */ /* 0x000f240000100a00 */
[-C--:B------:R-:W-:Y:S02]  /*69c0*/  HMMA.16816.F32 R156, R180, R170.reuse, R152 ;  /* 0x000000aab49c723c */ /* 0x080fe40000001898 */
[----:B------:R-:W2:Y:S04]  /*69d0*/  LDL.64 R182, [R1+0x138] ;  /* 0x0001380001b67983 */ /* 0x000ea80000100a00 */
[----:B0-----:R-:W-:Y:S01]  /*69e0*/  HMMA.16816.F32 R152, R160, R170, R184 ;  /* 0x000000aaa098723c */ /* 0x001fe200000018b8 */
[----:B------:R-:W0:Y:S01]  /*69f0*/  S2R R160, SR_TID.X ;  /* 0x0000000000a07919 */ /* 0x000e220000002100 */
[----:B------:R-:W4:Y:S04]  /*6a00*/  LDL.64 R184, [R1+0x148] ;  /* 0x0001480001b87983 */ /* 0x000f280000100a00 */
[----:B------:R-:W2:Y:S04]  /*6a10*/  LDL.64 R170, [R1+0x130] ;  /* 0x0001300001aa7983 */ /* 0x000ea80000100a00 */
[----:B------:R-:W4:Y:S04]  /*6a20*/  LDL.64 R180, [R1+0x128] ;  /* 0x0001280001b47983 */ /* 0x000f280000100a00 */
[----:B------:R-:W4:Y:S04]  /*6a30*/  LDL.64 R186, [R1+0x108] ;  /* 0x0001080001ba7983 */ /* 0x000f280000100a00 */
[----:B------:R-:W-:Y:S01]  /*6a40*/  FMUL R19, R156, UR9 ;  /* 0x000000099c137c20 */ /* 0x000fe20008400000 */
[----:B------:R-:W-:Y:S01]  /*6a50*/  FMUL R11, R157, UR9 ;  /* 0x000000099d0b7c20 */ /* 0x000fe20008400000 */
[----:B------:R-:W-:Y:S01]  /*6a60*/  FMUL R15, R158, UR9 ;  /* 0x000000099e0f7c20 */ /* 0x000fe20008400000 */
[----:B------:R-:W-:-:S03]  /*6a70*/  FMUL R3, R159, UR9 ;  /* 0x000000099f037c20 */ /* 0x000fc60008400000 */
[----:B------:R-:W-:Y:S01]  /*6a80*/  FMUL R14, R152, UR9 ;  /* 0x00000009980e7c20 */ /* 0x000fe20008400000 */
[----:B------:R-:W-:Y:S01]  /*6a90*/  FMUL R2, R153, UR9 ;  /* 0x0000000999027c20 */ /* 0x000fe20008400000 */
[----:B------:R-:W-:Y:S01]  /*6aa0*/  FMUL R4, R154, UR9 ;  /* 0x000000099a047c20 */ /* 0x000fe20008400000 */
[----:B------:R-:W-:Y:S01]  /*6ab0*/  FMUL R0, R155, UR9 ;  /* 0x000000099b007c20 */ /* 0x000fe20008400000 */
[----:B------:R-:W-:Y:S02]  /*6ac0*/  FMNMX R19, R19, R11, !PT ;  /* 0x0000000b13137209 */ /* 0x000fe40007800000 */
[----:B------:R-:W-:Y:S02]  /*6ad0*/  FMNMX R15, R15, R3, !PT ;  /* 0x000000030f0f7209 */ /* 0x000fe40007800000 */
[----:B------:R-:W-:Y:S02]  /*6ae0*/  FMNMX R14, R14, R2, !PT ;  /* 0x000000020e0e7209 */ /* 0x000fe40007800000 */
[----:B------:R-:W-:Y:S01]  /*6af0*/  FMNMX R4, R4, R0, !PT ;  /* 0x0000000004047209 */ /* 0x000fe20007800000 */
[----:B------:R-:W1:Y:S04]  /*6b00*/  SHFL.BFLY PT, R11, R19, 0x2, 0x1f ;  /* 0x0c401f00130b7f89 */ /* 0x000e6800000e0000 */
[----:B------:R-:W0:Y:S04]  /*6b10*/  SHFL.BFLY PT, R3, R15, 0x2, 0x1f ;  /* 0x0c401f000f037f89 */ /* 0x000e2800000e0000 */
[----:B------:R-:W0:Y:S04]  /*6b20*/  SHFL.BFLY PT, R2, R14, 0x2, 0x1f ;  /* 0x0c401f000e027f89 */ /* 0x000e2800000e0000 */
[----:B------:R-:W0:Y:S01]  /*6b30*/  SHFL.BFLY PT, R0, R4, 0x2, 0x1f ;  /* 0x0c401f0004007f89 */ /* 0x000e2200000e0000 */
[----:B-1----:R-:W-:-:S02]  /*6b40*/  FMNMX R19, R19, R11, !PT ;  /* 0x0000000b13137209 */ /* 0x002fc40007800000 */
[----:B0-----:R-:W-:Y:S02]  /*6b50*/  FMNMX R15, R15, R3, !PT ;  /* 0x000000030f0f7209 */ /* 0x001fe40007800000 */
[----:B------:R-:W-:Y:S02]  /*6b60*/  FMNMX R14, R14, R2, !PT ;  /* 0x000000020e0e7209 */ /* 0x000fe40007800000 */
[----:B------:R-:W-:Y:S01]  /*6b70*/  FMNMX R4, R4, R0, !PT ;  /* 0x0000000004047209 */ /* 0x000fe20007800000 */
[----:B------:R-:W0:Y:S04]  /*6b80*/  SHFL.BFLY PT, R2, R19, 0x1, 0x1f ;  /* 0x0c201f0013027f89 */ /* 0x000e2800000e0000 */
[----:B------:R-:W1:Y:S04]  /*6b90*/  SHFL.BFLY PT, R3, R15, 0x1, 0x1f ;  /* 0x0c201f000f037f89 */ /* 0x000e6800000e0000 */
[----:B------:R-:W1:Y:S04]  /*6ba0*/  SHFL.BFLY PT, R0, R14, 0x1, 0x1f ;  /* 0x0c201f000e007f89 */ /* 0x000e6800000e0000 */
[----:B------:R-:W1:Y:S01]  /*6bb0*/  SHFL.BFLY PT, R12, R4, 0x1, 0x1f ;  /* 0x0c201f00040c7f89 */ /* 0x000e6200000e0000 */
[----:B------:R-:W-:Y:S01]  /*6bc0*/  IMAD.SHL.U32 R161, R160, 0x2, RZ ;  /* 0x00000002a0a17824 */ /* 0x000fe200078e00ff */
[----:B------:R-:W-:-:S04]  /*6bd0*/  SHF.R.U32.HI R162, RZ, 0x3, R160 ;  /* 0x00000003ffa27819 */ /* 0x000fc800000116a0 */
[----:B------:R-:W-:Y:S02]  /*6be0*/  LOP3.LUT R226, R161, 0x38, RZ, 0xc0, !PT ;  /* 0x00000038a1e27812 */ /* 0x000fe400078ec0ff */
[----:B------:R-:W-:-:S03]  /*6bf0*/  LOP3.LUT R162, R162, 0x4, RZ, 0xc0, !PT ;  /* 0x00000004a2a27812 */ /* 0x000fc600078ec0ff */
[----:B------:R-:W-:Y:S01]  /*6c00*/  VIADD R11, R226, UR6 ;  /* 0x00000006e20b7c36 */ /* 0x000fe20008000000 */
[----:B0-----:R-:W-:-:S03]  /*6c10*/  FMNMX R2, R19, R2, !PT ;  /* 0x0000000213027209 */ /* 0x001fc60007800000 */
[----:B------:R-:W-:Y:S01]  /*6c20*/  IMAD.IADD R11, R11, 0x1, R162 ;  /* 0x000000010b0b7824 */ /* 0x000fe200078e02a2 */
[----:B-1----:R-:W-:Y:S02]  /*6c30*/  FMNMX R3, R15, R3, !PT ;  /* 0x000000030f037209 */ /* 0x002fe40007800000 */
[----:B------:R-:W-:Y:S02]  /*6c40*/  FMNMX R0, R14, R0, !PT ;  /* 0x000000000e007209 */ /* 0x000fe40007800000 */
[----:B------:R-:W-:Y:S01]  /*6c50*/  FMNMX R12, R4, R12, !PT ;  /* 0x0000000c040c7209 */ /* 0x000fe20007800000 */
[----:B------:R-:W-:Y:S04]  /*6c60*/  @P0 STS [R11+0x8000], R2 ;  /* 0x008000020b000388 */ /* 0x000fe80000000800 */
[----:B------:R-:W-:Y:S04]  /*6c70*/  @P0 STS [R11+0x8040], R3 ;  /* 0x008040030b000388 */ /* 0x000fe80000000800 */
[----:B------:R-:W-:Y:S04]  /*6c80*/  @P0 STS [R11+0x8080], R0 ;  /* 0x008080000b000388 */ /* 0x000fe80000000800 */
[----:B------:R-:W-:Y:S01]  /*6c90*/  @P0 STS [R11+0x80c0], R12 ;  /* 0x0080c00c0b000388 */ /* 0x000fe20000000800 */
[----:B------:R-:W-:-:S04]  /*6ca0*/  LOP3.LUT R19, R160, 0x7f, RZ, 0xc0, !PT ;  /* 0x0000007fa0137812 */ /* 0x000fc800078ec0ff */
[----:B------:R-:W-:Y:S01]  /*6cb0*/  LEA R19, R19, UR6, 0x2 ;  /* 0x0000000613137c11 */ /* 0x000fe2000f8e10ff */
[----:B------:R-:W-:Y:S06]  /*6cc0*/  BAR.SYNC.DEFER_BLOCKING 0x0 ;  /* 0x0000000000007b1d */ /* 0x000fec0000010000 */
[----:B------:R-:W0:Y:S04]  /*6cd0*/  @!P2 LDS R7, [R19+0x8000] ;  /* 0x008000001307a984 */ /* 0x000e280000000800 */
[----:B0-----:R-:W0:Y:S02]  /*6ce0*/  SHFL.BFLY PT, R0, R7, 0x1, 0x1f ;  /* 0x0c201f0007007f89 */ /* 0x001e2400000e0000 */
[----:B0-----:R-:W-:-:S05]  /*6cf0*/  FMNMX R0, R7, R0, !PT ;  /* 0x0000000007007209 */ /* 0x001fca0007800000 */
[----:B------:R-:W-:Y:S01]  /*6d00*/  @P1 STS [R19+0x8000], R0 ;  /* 0x0080000013001388 */ /* 0x000fe20000000800 */
[----:B------:R-:W-:Y:S06]  /*6d10*/  BAR.SYNC.DEFER_BLOCKING 0x0 ;  /* 0x0000000000007b1d */ /* 0x000fec0000010000 */
[----:B------:R-:W0:Y:S04]  /*6d20*/  LDS R0, [R226+UR6+0x8000] ;  /* 0x00800006e2007984 */ /* 0x000e280008000800 */
[----:B------:R-:W1:Y:S04]  /*6d30*/  LDS R2, [R226+UR6+0x8040] ;  /* 0x00804006e2027984 */ /* 0x000e680008000800 */
[----:B------:R-:W5:Y:S04]  /*6d40*/  LDS R3, [R226+UR6+0x8080] ;  /* 0x00808006e2037984 */ /* 0x000f680008000800 */
[----:B------:R-:W5:Y:S01]  /*6d50*/  LDS R4, [R226+UR6+0x80c0] ;  /* 0x0080c006e2047984 */ /* 0x000f620008000800 */
[----:B0-----:R-:W-:-:S02]  /*6d60*/  FMNMX R0, R0, R13, !PT ;  /* 0x0000000d00007209 */ /* 0x001fc40007800000 */
[----:B-1----:R-:W-:Y:S02]  /*6d70*/  FMNMX R2, R2, R18, !PT ;  /* 0x0000001202027209 */ /* 0x002fe40007800000 */
[----:B-----5:R-:W-:Y:S02]  /*6d80*/  FMNMX R3, R3, R17, !PT ;  /* 0x0000001103037209 */ /* 0x020fe40007800000 */
[----:B------:R-:W-:Y:S01]  /*6d90*/  FMNMX R4, R4, R16, !PT ;  /* 0x0000001004047209 */ /* 0x000fe20007800000 */
[--C-:B------:R-:W-:Y:S01]  /*6da0*/  FFMA R156, R156, UR9, -R0.reuse ;  /* 0x000000099c9c7c23 */ /* 0x100fe20008000800 */
[----:B------:R-:W-:Y:S01]  /*6db0*/  FFMA R157, R157, UR9, -R0 ;  /* 0x000000099d9d7c23 */ /* 0x000fe20008000800 */
[--C-:B------:R-:W-:Y:S01]  /*6dc0*/  FFMA R158, R158, UR9, -R2.reuse ;  /* 0x000000099e9e7c23 */ /* 0x100fe20008000802 */
[----:B------:R-:W-:Y:S01]  /*6dd0*/  FFMA R159, R159, UR9, -R2 ;  /* 0x000000099f9f7c23 */ /* 0x000fe20008000802 */
[--C-:B------:R-:W-:Y:S01]  /*6de0*/  FFMA R152, R152, UR9, -R3.reuse ;  /* 0x0000000998987c23 */ /* 0x100fe20008000803 */
[----:B------:R-:W-:Y:S01]  /*6df0*/  FFMA R153, R153, UR9, -R3 ;  /* 0x0000000999997c23 */ /* 0x000fe20008000803 */
[--C-:B------:R-:W-:Y:S01]  /*6e00*/  FFMA R12, R154, UR9, -R4.reuse ;  /* 0x000000099a0c7c23 */ /* 0x100fe20008000804 */
[----:B------:R-:W-:Y:S01]  /*6e10*/  FFMA R155, R155, UR9, -R4 ;  /* 0x000000099b9b7c23 */ /* 0x000fe20008000804 */
[----:B------:R-:W-:Y:S01]  /*6e20*/  FMUL R156, R156, 1.4426950216293334961 ;  /* 0x3fb8aa3b9c9c7820 */ /* 0x000fe20000400000 */
[----:B------:R-:W-:Y:S01]  /*6e30*/  FMUL R157, R157, 1.4426950216293334961 ;  /* 0x3fb8aa3b9d9d7820 */ /* 0x000fe20000400000 */
[----:B------:R-:W-:Y:S01]  /*6e40*/  FMUL R158, R158, 1.4426950216293334961 ;  /* 0x3fb8aa3b9e9e7820 */ /* 0x000fe20000400000 */
[----:B------:R-:W-:Y:S01]  /*6e50*/  FMUL R159, R159, 1.4426950216293334961 ;  /* 0x3fb8aa3b9f9f7820 */ /* 0x000fe20000400000 */
[----:B------:R-:W-:Y:S01]  /*6e60*/  FMUL R152, R152, 1.4426950216293334961 ;  /* 0x3fb8aa3b98987820 */ /* 0x000fe20000400000 */
[----:B------:R-:W-:Y:S01]  /*6e70*/  FMUL R153, R153, 1.4426950216293334961 ;  /* 0x3fb8aa3b99997820 */ /* 0x000fe20000400000 */
[----:B------:R-:W-:Y:S01]  /*6e80*/  FMUL R12, R12, 1.4426950216293334961 ;  /* 0x3fb8aa3b0c0c7820 */ /* 0x000fe20000400000 */
[----:B------:R-:W-:Y:S01]  /*6e90*/  FMUL R155, R155, 1.4426950216293334961 ;  /* 0x3fb8aa3b9b9b7820 */ /* 0x000fe20000400000 */
[----:B------:R-:W-:Y:S08]  /*6ea0*/  MUFU.EX2 R207, R156 ;  /* 0x0000009c00cf7308 */ /* 0x000ff00000000800 */
[----:B------:R-:W0:Y:S08]  /*6eb0*/  MUFU.EX2 R205, R157 ;  /* 0x0000009d00cd7308 */ /* 0x000e300000000800 */
[----:B------:R-:W-:Y:S08]  /*6ec0*/  MUFU.EX2 R203, R158 ;  /* 0x0000009e00cb7308 */ /* 0x000ff00000000800 */
[----:B------:R-:W-:Y:S08]  /*6ed0*/  MUFU.EX2 R201, R159 ;  /* 0x0000009f00c97308 */ /* 0x000ff00000000800 */
[----:B------:R-:W-:Y:S08]  /*6ee0*/  MUFU.EX2 R200, R152 ;  /* 0x0000009800c87308 */ /* 0x000ff00000000800 */
[----:B------:R0:W1:Y:S08]  /*6ef0*/  MUFU.EX2 R154, R153 ;  /* 0x00000099009a7308 */ /* 0x0000700000000800 */
[----:B------:R-:W-:Y:S08]  /*6f00*/  MUFU.EX2 R214, R12 ;  /* 0x0000000c00d67308 */ /* 0x000ff00000000800 */
[----:B------:R5:W3:Y:S01]  /*6f10*/  MUFU.EX2 R212, R155 ;  /* 0x0000009b00d47308 */ /* 0x000ae20000000800 */
[----:B0-----:R-:W-:Y:S01]  /*6f20*/  FADD R153, R207, R205 ;  /* 0x000000cdcf997221 */ /* 0x001fe20000000000 */
[----:B-1----:R-:W-:Y:S01]  /*6f30*/  FADD R15, R200, R154 ;  /* 0x0000009ac80f7221 */ /* 0x002fe20000000000 */
[----:B-----5:R-:W-:-:S03]  /*6f40*/  FADD R155, R203, R201 ;  /* 0x000000c9cb9b7221 */ /* 0x020fc60000000000 */
[----:B------:R-:W0:Y:S01]  /*6f50*/  SHFL.BFLY PT, R156, R153, 0x2, 0x1f ;  /* 0x0c401f00999c7f89 */ /* 0x000e2200000e0000 */
[----:B---3--:R-:W-:-:S03]  /*6f60*/  FADD R14, R214, R212 ;  /* 0x000000d4d60e7221 */ /* 0x008fc60000000000 */
[----:B------:R-:W1:Y:S04]  /*6f70*/  SHFL.BFLY PT, R157, R155, 0x2, 0x1f ;  /* 0x0c401f009b9d7f89 */ /* 0x000e6800000e0000 */
[----:B------:R-:W3:Y:S04]  /*6f80*/  SHFL.BFLY PT, R152, R15, 0x2, 0x1f ;  /* 0x0c401f000f987f89 */ /* 0x000ee800000e0000 */
[----:B------:R-:W5:Y:S01]  /*6f90*/  SHFL.BFLY PT, R12, R14, 0x2, 0x1f ;  /* 0x0c401f000e0c7f89 */ /* 0x000f6200000e0000 */
[----:B0-----:R-:W-:Y:S01]  /*6fa0*/  FADD R156, R153, R156 ;  /* 0x0000009c999c7221 */ /* 0x001fe20000000000 */
[----:B-1----:R-:W-:Y:S01]  /*6fb0*/  FADD R157, R155, R157 ;  /* 0x0000009d9b9d7221 */ /* 0x002fe20000000000 */
[----:B---3--:R-:W-:Y:S01]  /*6fc0*/  FADD R152, R15, R152 ;  /* 0x000000980f987221 */ /* 0x008fe20000000000 */
[----:B-----5:R-:W-:-:S03]  /*6fd0*/  FADD R12, R14, R12 ;  /* 0x0000000c0e0c7221 */ /* 0x020fc60000000000 */
[----:B------:R-:W0:Y:S04]  /*6fe0*/  SHFL.BFLY PT, R15, R157, 0x1, 0x1f ;  /* 0x0c201f009d0f7f89 */ /* 0x000e2800000e0000 */
[----:B------:R-:W1:Y:S04]  /*6ff0*/  SHFL.BFLY PT, R14, R156, 0x1, 0x1f ;  /* 0x0c201f009c0e7f89 */ /* 0x000e6800000e0000 */
[----:B------:R-:W3:Y:S04]  /*7000*/  SHFL.BFLY PT, R153, R152, 0x1, 0x1f ;  /* 0x0c201f0098997f89 */ /* 0x000ee800000e0000 */
[----:B------:R-:W5:Y:S01]  /*7010*/  SHFL.BFLY PT, R155, R12, 0x1, 0x1f ;  /* 0x0c201f000c9b7f89 */ /* 0x000f6200000e0000 */
[----:B------:R-:W-:Y:S01]  /*7020*/  SHF.L.U32 R243, R160, 0x5, RZ ;  /* 0x00000005a0f37819 */ /* 0x000fe200000006ff */
[----:B0-----:R-:W-:Y:S01]  /*7030*/  FADD R15, R157, R15 ;  /* 0x0000000f9d0f7221 */ /* 0x001fe20000000000 */
[----:B------:R-:W-:Y:S01]  /*7040*/  BAR.SYNC.DEFER_BLOCKING 0x0 ;  /* 0x0000000000007b1d */ /* 0x000fe20000010000 */
[----:B-1----:R-:W-:Y:S01]  /*7050*/  FADD R14, R156, R14 ;  /* 0x0000000e9c0e7221 */ /* 0x002fe20000000000 */
[----:B---3--:R-:W-:Y:S01]  /*7060*/  FADD R153, R152, R153 ;  /* 0x0000009998997221 */ /* 0x008fe20000000000 */
[----:B-----5:R-:W-:Y:S01]  /*7070*/  FADD R155, R12, R155 ;  /* 0x0000009b0c9b7221 */ /* 0x020fe20000000000 */
[----:B------:R-:W-:-:S02]  /*7080*/  LOP3.LUT R12, R243, 0x60, RZ, 0xc0, !PT ;  /* 0x00000060f30c7812 */ /* 0x000fc400078ec0ff */
[C---:B------:R-:W-:Y:S01]  /*7090*/  LOP3.LUT R152, R160.reuse, 0x60, RZ, 0xc0, !PT ;  /* 0x00000060a0987812 */ /* 0x040fe200078ec0ff */
[----:B------:R0:W-:Y:S04]  /*70a0*/  @P0 STS [R11+0x8000], R14 ;  /* 0x0080000e0b000388 */ /* 0x0001e80000000800 */
[----:B------:R-:W-:Y:S04]  /*70b0*/  @P0 STS [R11+0x8040], R15 ;  /* 0x0080400f0b000388 */ /* 0x000fe80000000800 */
[----:B------:R-:W-:Y:S04]  /*70c0*/  @P0 STS [R11+0x8080], R153 ;  /* 0x008080990b000388 */ /* 0x000fe80000000800 */
[----:B------:R1:W-:Y:S01]  /*70d0*/  @P0 STS [R11+0x80c0], R155 ;  /* 0x0080c09b0b000388 */ /* 0x0003e20000000800 */
[C---:B0-----:R-:W-:Y:S01]  /*70e0*/  LOP3.LUT R14, R160.reuse, 0x3f, RZ, 0xc0, !PT ;  /* 0x0000003fa00e7812 */ /* 0x041fe200078ec0ff */
[----:B------:R-:W-:Y:S01]  /*70f0*/  BAR.SYNC.DEFER_BLOCKING 0x0 ;  /* 0x0000000000007b1d */ /* 0x000fe20000010000 */
[----:B-1----:R-:W-:-:S04]  /*7100*/  LOP3.LUT R11, R160, 0x10, RZ, 0xc0, !PT ;  /* 0x00000010a00b7812 */ /* 0x002fc800078ec0ff */
[----:B------:R-:W-:Y:S02]  /*7110*/  LEA R11, R11, UR6, 0x6 ;  /* 0x000000060b0b7c11 */ /* 0x000fe4000f8e30ff */
[----:B------:R-:W-:-:S03]  /*7120*/  LOP3.LUT R153, R160, 0x20, RZ, 0xc0, !PT ;  /* 0x00000020a0997812 */ /* 0x000fc600078ec0ff */
[----:B------:R-:W-:Y:S02]  /*7130*/  IMAD.IADD R11, R12, 0x1, R11 ;  /* 0x000000010c0b7824 */ /* 0x000fe400078e020b */
[----:B------:R-:W-:Y:S01]  /*7140*/  IMAD.SHL.U32 R12, R14, 0x2, RZ ;  /* 0x000000020e0c7824 */ /* 0x000fe200078e00ff */
[----:B------:R-:W-:Y:S01]  /*7150*/  SHF.R.U32.HI R14, RZ, 0x1, R153 ;  /* 0x00000001ff0e7819 */ /* 0x000fe20000011699 */
[----:B------:R-:W-:Y:S02]  /*7160*/  IMAD R11, R152, 0x8, R11 ;  /* 0x00000008980b7824 */ /* 0x000fe400078e020b */
[C---:B------:R-:W-:Y:S01]  /*7170*/  IMAD.WIDE R152, R9.reuse, 0x2, R164 ;  /* 0x0000000209987825 */ /* 0x040fe200078e02a4 */
[----:B------:R-:W0:Y:S03]  /*7180*/  @!P2 LDS R8, [R19+0x8000] ;  /* 0x008000001308a984 */ /* 0x000e260000000800 */
[----:B------:R-:W-:-:S02]  /*7190*/  IMAD.WIDE R164, R9, 0x2, R192 ;  /* 0x0000000209a47825 */ /* 0x000fc400078e02c0 */
[----:B------:R-:W3:Y:S04]  /*71a0*/  LDL.64 R192, [R1+0x118] ;  /* 0x0001180001c07983 */ /* 0x000ee80000100a00 */
[----:B0-----:R-:W0:Y:S01]  /*71b0*/  SHFL.BFLY PT, R155, R8, 0x1, 0x1f ;  /* 0x0c201f00089b7f89 */ /* 0x001e2200000e0000 */
[--C-:B------:R-:W-:Y:S02]  /*71c0*/  SHF.R.S32.HI R15, RZ, 0x2, R160.reuse ;  /* 0x00000002ff0f7819 */ /* 0x100fe400000114a0 */
[----:B------:R-:W-:Y:S01]  /*71d0*/  SHF.R.S32.HI R156, RZ, 0x6, R160 ;  /* 0x00000006ff9c7819 */ /* 0x000fe200000114a0 */
[----:B0-----:R-:W-:-:S05]  /*71e0*/  FADD R155, R8, R155 ;  /* 0x0000009b089b7221 */ /* 0x001fca0000000000 */
[----:B------:R0:W-:Y:S01]  /*71f0*/  @P1 STS [R19+0x8000], R155 ;  /* 0x0080009b13001388 */ /* 0x0001e20000000800 */
[----:B------:R-:W-:Y:S01]  /*7200*/  BAR.SYNC.DEFER_BLOCKING 0x0 ;  /* 0x0000000000007b1d */ /* 0x000fe20000010000 */
[----:B------:R-:W-:Y:S02]  /*7210*/  SGXT R15, R15, 0x1 ;  /* 0x000000010f0f781a */ /* 0x000fe40000000200 */
[----:B------:R-:W-:Y:S02]  /*7220*/  SGXT R156, R156, 0x1 ;  /* 0x000000019c9c781a */ /* 0x000fe40000000200 */
[----:B------:R-:W-:Y:S01]  /*7230*/  LOP3.LUT R15, R15, 0x90, RZ, 0xc0, !PT ;  /* 0x000000900f0f7812 */ /* 0x000fe200078ec0ff */
[----:B------:R-:W-:Y:S01]  /*7240*/  IMAD.WIDE R158, R9, 0x2, R208 ;  /* 0x00000002099e7825 */ /* 0x000fe200078e02d0 */
[----:B------:R-:W-:Y:S01]  /*7250*/  LOP3.LUT R156, R12, 0x90, R156, 0x78, !PT ;  /* 0x000000900c9c7812 */ /* 0x000fe200078e789c */
[----:B------:R-:W5:Y:S01]  /*7260*/  LDL.64 R208, [R1+0xc0] ;  /* 0x0000c00001d07983 */ /* 0x000f620000100a00 */
[----:B------:R-:W-:Y:S01]  /*7270*/  LOP3.LUT R14, R15, R14, RZ, 0x3c, !PT ;  /* 0x0000000e0f0e7212 */ /* 0x000fe200078e3cff */
[----:B------:R-:W-:Y:S01]  /*7280*/  IMAD.WIDE R162, R9, 0x2, R196 ;  /* 0x0000000209a27825 */ /* 0x000fe200078e02c4 */
[C---:B------:R-:W-:Y:S01]  /*7290*/  LOP3.LUT R12, R15.reuse, 0x10, R161, 0x78, !PT ;  /* 0x000000100f0c7812 */ /* 0x040fe200078e78a1 */
[----:B------:R-:W5:Y:S01]  /*72a0*/  LDL.64 R196, [R1+0xd0] ;  /* 0x0000d00001c47983 */ /* 0x000f620000100a00 */
[----:B------:R-:W-:-:S04]  /*72b0*/  LOP3.LUT R15, R15, 0x160, R243, 0xf8, !PT ;  /* 0x000001600f0f7812 */ /* 0x000fc800078ef8f3 */
[----:B------:R-:W-:Y:S01]  /*72c0*/  LOP3.LUT R15, R15, 0x10, R160, 0x78, !PT ;  /* 0x000000100f0f7812 */ /* 0x000fe200078e78a0 */
[C---:B------:R-:W-:Y:S02]  /*72d0*/  IMAD.WIDE R160, R9.reuse, 0x2, R240 ;  /* 0x0000000209a07825 */ /* 0x040fe400078e02f0 */
[----:B------:R-:W5:Y:S04]  /*72e0*/  LDL.64 R240, [R1+0x80] ;  /* 0x0000800001f07983 */ /* 0x000f680000100a00 */
[----:B------:R-:W5:Y:S04]  /*72f0*/  LDG.E.U16 R152, desc[UR10][R152.64] ;  /* 0x0000000a98987981 */ /* 0x000f68000c1e1500 */
[----:B------:R1:W5:Y:S04]  /*7300*/  LDG.E.U16 R157, desc[UR10][R162.64] ;  /* 0x0000000aa29d7981 */ /* 0x000368000c1e1500 */
[----:B0-----:R0:W5:Y:S04]  /*7310*/  LDG.E.U16 R19, desc[UR10][R166.64] ;  /* 0x0000000aa6137981 */ /* 0x001168000c1e1500 */
[----:B------:R2:W5:Y:S01]  /*7320*/  LDG.E.U16 R153, desc[UR10][R158.64] ;  /* 0x0000000a9e997981 */ /* 0x000562000c1e1500 */
[----:B-1----:R-:W-:-:S03]  /*7330*/  IMAD.WIDE R162, R9, 0x2, R228 ;  /* 0x0000000209a27825 */ /* 0x002fc600078e02e4 */
[----:B------:R-:W5:Y:S01]  /*7340*/  LDL.64 R228, [R1+0x98] ;  /* 0x0000980001e47983 */ /* 0x000f620000100a00 */
[----:B0-----:R-:W-:-:S03]  /*7350*/  IMAD.WIDE R166, R9, 0x2, R218 ;  /* 0x0000000209a67825 */ /* 0x001fc600078e02da */
[----:B------:R-:W5:Y:S01]  /*7360*/  LDG.E.U16 R162, desc[UR10][R162.64] ;  /* 0x0000000aa2a27981 */ /* 0x000f62000c1e1500 */
[----:B--2---:R-:W-:-:S03]  /*7370*/  IMAD.WIDE R158, R9, 0x2, R198 ;  /* 0x00000002099e7825 */ /* 0x004fc600078e02c6 */
[----:B------:R-:W2:Y:S04]  /*7380*/  LDL.64 R198, [R1+0x100] ;  /* 0x0001000001c67983 */ /* 0x000ea80000100a00 */
[----:B------:R-:W5:Y:S01]  /*7390*/  LDG.E.U16 R158, desc[UR10][R158.64] ;  /* 0x0000000a9e9e7981 */ /* 0x000f62000c1e1500 */
[----:B------:R-:W-:-:S03]  /*73a0*/  IMAD.WIDE R172, R9, 0x2, R172 ;  /* 0x0000000209ac7825 */ /* 0x000fc600078e02ac */
[----:B------:R4:W5:Y:S01]  /*73b0*/  LDG.E.U16 R163, desc[UR10][R166.64] ;  /* 0x0000000aa6a37981 */ /* 0x000962000c1e1500 */
[----:B------:R-:W-:-:S03]  /*73c0*/  IMAD.WIDE R170, R9, 0x2, R170 ;  /* 0x0000000209aa7825 */ /* 0x000fc600078e02aa */
[----:B------:R-:W5:Y:S04]  /*73d0*/  LDL.64 R218, [R1+0xd8] ;  /* 0x0000d80001da7983 */ /* 0x000f680000100a00 */
[----:B------:R0:W5:Y:S01]  /*73e0*/  LDG.E.U16 R159, desc[UR10][R160.64] ;  /* 0x0000000aa09f7981 */ /* 0x000162000c1e1500 */
[----:B----4-:R-:W-:-:S03]  /*73f0*/  IMAD.WIDE R166, R9, 0x2, R184 ;  /* 0x0000000209a67825 */ /* 0x010fc600078e02b8 */
[----:B------:R-:W4:Y:S04]  /*7400*/  LDL.64 R184, [R1+0xf8] ;  /* 0x0000f80001b87983 */ /* 0x000f280000100a00 */
[----:B------:R-:W4:Y:S01]  /*7410*/  LDG.E.U16 R167, desc[UR10][R166.64] ;  /* 0x0000000aa6a77981 */ /* 0x000f22000c1e1500 */
[----:B0-----:R-:W-:-:S03]  /*7420*/  IMAD.WIDE R160, R9, 0x2, R236 ;  /* 0x0000000209a07825 */ /* 0x001fc600078e02ec */
[----:B------:R-:W4:Y:S04]  /*7430*/  LDG.E.U16 R170, desc[UR10][R170.64] ;  /* 0x0000000aaaaa7981 */ /* 0x000f28000c1e1500 */
[----:B------:R-:W4:Y:S04]  /*7440*/  LDG.E.U16 R161, desc[UR10][R160.64] ;  /* 0x0000000aa0a17981 */ /* 0x000f28000c1e1500 */
[----:B------:R-:W4:Y:S01]  /*7450*/  LDG.E.U16 R166, desc[UR10][R172.64] ;  /* 0x0000000aaca67981 */ /* 0x000f22000c1e1500 */
[----:B------:R-:W-:-:S03]  /*7460*/  IMAD.WIDE R176, R9, 0x2, R176 ;  /* 0x0000000209b07825 */ /* 0x000fc600078e02b0 */
[----:B------:R-:W4:Y:S04]  /*7470*/  LDG.E.U16 R155, desc[UR10][R164.64] ;  /* 0x0000000aa49b7981 */ /* 0x000f28000c1e1500 */
[----:B------:R0:W4:Y:S01]  /*7480*/  LDG.E.U16 R160, desc[UR10][R168.64] ;  /* 0x0000000aa8a07981 */ /* 0x000122000c1e1500 */
[----:B------:R-:W-:-:S03]  /*7490*/  IMAD.WIDE R178, R9, 0x2, R178 ;  /* 0x0000000209b27825 */ /* 0x000fc600078e02b2 */
[----:B------:R-:W4:Y:S01]  /*74a0*/  LDL.64 R236, [R1+0x50] ;  /* 0x0000500001ec7983 */ /* 0x000f220000100a00 */
[----:B------:R-:W-:-:S03]  /*74b0*/  IMAD.WIDE R180, R9, 0x2, R180 ;  /* 0x0000000209b47825 */ /* 0x000fc600078e02b4 */
[----:B------:R1:W4:Y:S01]  /*74c0*/  LDG.E.U16 R171, desc[UR10][R178.64] ;  /* 0x0000000ab2ab7981 */ /* 0x000322000c1e1500 */
[----:B0-----:R-:W-:-:S03]  /*74d0*/  IMAD.WIDE R168, R9, 0x2, R182 ;  /* 0x0000000209a87825 */ /* 0x001fc600078e02b6 */
[----:B------:R-:W5:Y:S04]  /*74e0*/  LDL.64 R182, [R1+0xf0] ;  /* 0x0000f00001b67983 */ /* 0x000f680000100a00 */
[----:B------:R-:W4:Y:S01]  /*74f0*/  LDG.E.U16 R168, desc[UR10][R168.64] ;  /* 0x0000000aa8a87981 */ /* 0x000f22000c1e1500 */
[----:B---3--:R-:W-:-:S03]  /*7500*/  IMAD.WIDE R172, R9, 0x2, R192 ;  /* 0x0000000209ac7825 */ /* 0x008fc600078e02c0 */
[----:B------:R-:W3:Y:S04]  /*7510*/  LDG.E.U16 R169, desc[UR10][R180.64] ;  /* 0x0000000ab4a97981 */ /* 0x000ee8000c1e1500 */
[----:B------:R-:W4:Y:S04]  /*7520*/  LDL.64 R192, [R1+0xe0] ;  /* 0x0000e00001c07983 */ /* 0x000f280000100a00 */
[----:B------:R-:W3:Y:S01]  /*7530*/  LDG.E.U16 R173, desc[UR10][R172.64] ;  /* 0x0000000aacad7981 */ /* 0x000ee2000c1e1500 */
[----:B-1----:R-:W-:-:S03]  /*7540*/  IMAD.WIDE R178, R9, 0x2, R194 ;  /* 0x0000000209b27825 */ /* 0x002fc600078e02c2 */
[----:B------:R-:W3:Y:S01]  /*7550*/  LDL.64 R194, [R1+0xb8] ;  /* 0x0000b80001c27983 */ /* 0x000ee20000100a00 */
[----:B------:R-:W-:-:S03]  /*7560*/  IMAD.WIDE R164, R9, 0x2, R222 ;  /* 0x0000000209a47825 */ /* 0x000fc600078e02de */
[----:B------:R-:W3:Y:S04]  /*7570*/  LDG.E.U16 R179, desc[UR10][R178.64] ;  /* 0x0000000ab2b37981 */ /* 0x000ee8000c1e1500 */
[----:B------:R2:W3:Y:S01]  /*7580*/  LDG.E.U16 R172, desc[UR10][R176.64] ;  /* 0x0000000ab0ac7981 */ /* 0x0004e2000c1e1500 */
[----:B------:R-:W-:-:S03]  /*7590*/  IMAD.WIDE R174, R9, 0x2, R174 ;  /* 0x0000000209ae7825 */ /* 0x000fc600078e02ae */
[----:B------:R-:W3:Y:S04]  /*75a0*/  LDG.E.U16 R164, desc[UR10][R164.64] ;  /* 0x0000000aa4a47981 */ /* 0x000ee8000c1e1500 */
[----:B------:R-:W3:Y:S04]  /*75b0*/  LDL.64 R222, [R1+0x70] ;  /* 0x0000700001de7983 */ /* 0x000ee80000100a00 */
[----:B------:R-:W3:Y:S01]  /*75c0*/  LDG.E.U16 R165, desc[UR10][R174.64] ;  /* 0x0000000aaea57981 */ /* 0x000ee2000c1e1500 */
[----:B--2---:R-:W-:-:S03]  /*75d0*/  IMAD.WIDE R176, R9, 0x2, R198 ;  /* 0x0000000209b07825 */ /* 0x004fc600078e02c6 */
[----:B------:R-:W2:Y:S04]  /*75e0*/  LDL.64 R198, [R1+0xb0] ;  /* 0x0000b00001c67983 */ /* 0x000ea80000100a00 */
[----:B------:R-:W2:Y:S01]  /*75f0*/  LDG.E.U16 R176, desc[UR10][R176.64] ;  /* 0x0000000ab0b07981 */ /* 0x000ea2000c1e1500 */
[----:B-----5:R-:W-:-:S05]  /*7600*/  IMAD.WIDE R182, R9, 0x2, R182 ;  /* 0x0000000209b67825 */ /* 0x020fca00078e02b6 */
[----:B------:R0:W5:Y:S02]  /*7610*/  LDG.E.U16 R177, desc[UR10][R182.64] ;  /* 0x0000000ab6b17981 */ /* 0x000164000c1e1500 */
[C---:B0-----:R-:W-:Y:S02]  /*7620*/  IMAD.WIDE R182, R9.reuse, 0x2, R208 ;  /* 0x0000000209b67825 */ /* 0x041fe400078e02d0 */
[----:B------:R-:W5:Y:S02]  /*7630*/  LDL.64 R208, [R1+0x90] ;  /* 0x0000900001d07983 */ /* 0x000f640000100a00 */
[C---:B----4-:R-:W-:Y:S02]  /*7640*/  IMAD.WIDE R180, R9.reuse, 0x2, R192 ;  /* 0x0000000209b47825 */ /* 0x050fe400078e02c0 */
[----:B------:R-:W4:Y:S02]  /*7650*/  LDL.64 R192, [R1+0xa8] ;  /* 0x0000a80001c07983 */ /* 0x000f240000100a00 */
[----:B------:R-:W-:-:S02]  /*7660*/  IMAD.WIDE R174, R9, 0x2, R186 ;  /* 0x0000000209ae7825 */ /* 0x000fc400078e02ba */
[----:B------:R0:W4:Y:S02]  /*7670*/  LDG.E.U16 R178, desc[UR10][R180.64] ;  /* 0x0000000ab4b27981 */ /* 0x000124000c1e1500 */
[C---:B------:R-:W-:Y:S02]  /*7680*/  IMAD.WIDE R184, R9.reuse, 0x2, R184 ;  /* 0x0000000209b87825 */ /* 0x040fe400078e02b8 */
[----:B------:R-:W4:Y:S02]  /*7690*/  LDG.E.U16 R174, desc[UR10][R174.64] ;  /* 0x0000000aaeae7981 */ /* 0x000f24000c1e1500 */
[C---:B---3--:R-:W-:Y:S02]  /*76a0*/  IMAD.WIDE R194, R9.reuse, 0x2, R194 ;  /* 0x0000000209c27825 */ /* 0x048fe400078e02c2 */
[----:B------:R-:W3:Y:S02]  /*76b0*/  LDL.64 R186, [R1+0xc8] ;  /* 0x0000c80001ba7983 */ /* 0x000ee40000100a00 */
[----:B0-----:R-:W-:-:S02]  /*76c0*/  IMAD.WIDE R180, R9, 0x2, R218 ;  /* 0x0000000209b47825 */ /* 0x001fc400078e02da */
[----:B------:R-:W3:Y:S04]  /*76d0*/  LDL.64 R218, [R1+0x68] ;  /* 0x0000680001da7983 */ /* 0x000ee80000100a00 */
[----:B------:R0:W3:Y:S04]  /*76e0*/  LDG.E.U16 R175, desc[UR10][R184.64] ;  /* 0x0000000ab8af7981 */ /* 0x0000e8000c1e1500 */
[----:B------:R-:W3:Y:S01]  /*76f0*/  LDG.E.U16 R180, desc[UR10][R180.64] ;  /* 0x0000000ab4b47981 */ /* 0x000ee2000c1e1500 */
[----:B0-----:R-:W-:-:S03]  /*7700*/  IMAD.WIDE R184, R9, 0x2, R196 ;  /* 0x0000000209b87825 */ /* 0x001fc600078e02c4 */
[----:B------:R-:W3:Y:S04]  /*7710*/  LDL.64 R196, [R1+0xa0] ;  /* 0x0000a00001c47983 */ /* 0x000ee80000100a00 */
[----:B------:R-:W3:Y:S04]  /*7720*/  LDG.E.U16 R181, desc[UR10][R184.64] ;  /* 0x0000000ab8b57981 */ /* 0x000ee8000c1e1500 */
[----:B------:R2:W3:Y:S04]  /*7730*/  LDG.E.U16 R185, desc[UR10][R182.64] ;  /* 0x0000000ab6b97981 */ /* 0x0004e8000c1e1500 */
[----:B------:R5:W3:Y:S01]  /*7740*/  LDG.E.U16 R184, desc[UR10][R194.64] ;  /* 0x0000000ac2b87981 */ /* 0x000ae2000c1e1500 */
[----:B--2---:R-:W-:-:S03]  /*7750*/  IMAD.WIDE R182, R9, 0x2, R198 ;  /* 0x0000000209b67825 */ /* 0x004fc600078e02c6 */
[----:B------:R-:W2:Y:S04]  /*7760*/  LDL.64 R198, [R1+0x78] ;  /* 0x0000780001c67983 */ /* 0x000ea80000100a00 */
[----:B------:R-:W2:Y:S01]  /*7770*/  LDG.E.U16 R183, desc[UR10][R182.64] ;  /* 0x0000000ab6b77981 */ /* 0x000ea2000c1e1500 */
[----:B-----5:R-:W-:-:S03]  /*7780*/  IMAD.WIDE R194, R9, 0x2, R208 ;  /* 0x0000000209c27825 */ /* 0x020fc600078e02d0 */
[----:B------:R-:W5:Y:S01]  /*7790*/  LDL.64 R208, [R1+0x60] ;  /* 0x0000600001d07983 */ /* 0x000f620000100a00 */
[----:B----4-:R-:W-:-:S05]  /*77a0*/  IMAD.WIDE R192, R9, 0x2, R192 ;  /* 0x0000000209c07825 */ /* 0x010fca00078e02c0 */
[----:B------:R0:W4:Y:S02]  /*77b0*/  LDG.E.U16 R182, desc[UR10][R192.64] ;  /* 0x0000000ac0b67981 */ /* 0x000124000c1e1500 */
[C---:B0-----:R-:W-:Y:S02]  /*77c0*/  IMAD.WIDE R192, R9.reuse, 0x2, R228 ;  /* 0x0000000209c07825 */ /* 0x041fe400078e02e4 */
[----:B------:R-:W4:Y:S04]  /*77d0*/  LDL.64 R228, [R1+0x58] ;  /* 0x0000580001e47983 */ /* 0x000f280000100a00 */
[----:B------:R-:W4:Y:S01]  /*77e0*/  LDG.E.U16 R192, desc[UR10][R192.64] ;  /* 0x0000000ac0c07981 */ /* 0x000f22000c1e1500 */
[----:B---3--:R-:W-:-:S06]  /*77f0*/  IMAD.WIDE R186, R9, 0x2, R186 ;  /* 0x0000000209ba7825 */ /* 0x008fcc00078e02ba */
[----:B------:R-:W3:Y:S04]  /*7800*/  LDG.E.U16 R186, desc[UR10][R186.64] ;  /* 0x0000000ababa7981 */ /* 0x000ee8000c1e1500 */
[----:B------:R0:W3:Y:S01]  /*7810*/  LDG.E.U16 R193, desc[UR10][R194.64] ;  /* 0x0000000ac2c17981 */ /* 0x0000e2000c1e1500 */
[----:B------:R-:W-:-:S05]  /*7820*/  IMAD.WIDE R196, R9, 0x2, R196 ;  /* 0x0000000209c47825 */ /* 0x000fca00078e02c4 */
[----:B------:R1:W3:Y:S01]  /*7830*/  LDG.E.U16 R187, desc[UR10][R196.64] ;  /* 0x0000000ac4bb7981 */ /* 0x0002e2000c1e1500 */
[----:B0-----:R-:W-:-:S03]  /*7840*/  IMAD.WIDE R194, R9, 0x2, R232 ;  /* 0x0000000209c27825 */ /* 0x001fc600078e02e8 */
[----:B------:R-:W3:Y:S04]  /*7850*/  LDL.64 R232, [R1+0x48] ;  /* 0x0000480001e87983 */ /* 0x000ee80000100a00 */
[----:B------:R0:W3:Y:S01]  /*7860*/  LDG.E.U16 R202, desc[UR10][R194.64] ;  /* 0x0000000ac2ca7981 */ /* 0x0000e2000c1e1500 */
[----:B-1----:R-:W-:-:S03]  /*7870*/  IMAD.WIDE R196, R9, 0x2, R240 ;  /* 0x0000000209c47825 */ /* 0x002fc600078e02f0 */
[----:B------:R-:W3:Y:S04]  /*7880*/  LDL.64 R240, [R1+0x10] ;  /* 0x0000100001f07983 */ /* 0x000ee80000100a00 */
[----:B------:R1:W3:Y:S01]  /*7890*/  LDG.E.U16 R204, desc[UR10][R196.64] ;  /* 0x0000000ac4cc7981 */ /* 0x0002e2000c1e1500 */
[----:B0-----:R-:W-:-:S03]  /*78a0*/  IMAD.WIDE R194, R9, 0x2, R222 ;  /* 0x0000000209c27825 */ /* 0x001fc600078e02de */
[----:B------:R-:W3:Y:S01]  /*78b0*/  LDL.64 R222, [R1+0x38] ;  /* 0x0000380001de7983 */ /* 0x000ee20000100a00 */
[----:B-1----:R-:W-:-:S03]  /*78c0*/  IMAD.WIDE R196, R9, 0x2, R218 ;  /* 0x0000000209c47825 */ /* 0x002fc600078e02da */
[----:B------:R-:W3:Y:S01]  /*78d0*/  LDL.64 R218, [R1+0x30] ;  /* 0x0000300001da7983 */ /* 0x000ee20000100a00 */
[----:B--2---:R-:W-:-:S05]  /*78e0*/  IMAD.WIDE R198, R9, 0x2, R198 ;  /* 0x0000000209c67825 */ /* 0x004fca00078e02c6 */
[----:B------:R5:W2:Y:S02]  /*78f0*/  LDG.E.U16 R206, desc[UR10][R198.64] ;  /* 0x0000000ac6ce7981 */ /* 0x000aa4000c1e1500 */
[C---:B-----5:R-:W-:Y:S02]  /*7900*/  IMAD.WIDE R198, R9.reuse, 0x2, R208 ;  /* 0x0000000209c67825 */ /* 0x060fe400078e02d0 */
[----:B------:R4:W5:Y:S04]  /*7910*/  LDG.E.U16 R208, desc[UR10][R194.64] ;  /* 0x0000000ac2d07981 */ /* 0x000968000c1e1500 */
[----:B------:R-:W5:Y:S04]  /*7920*/  LDG.E.U16 R211, desc[UR10][R198.64] ;  /* 0x0000000ac6d37981 */ /* 0x000f68000c1e1500 */
[----:B------:R0:W5:Y:S01]  /*7930*/  LDG.E.U16 R209, desc[UR10][R196.64] ;  /* 0x0000000ac4d17981 */ /* 0x000162000c1e1500 */
[----:B----4-:R-:W-:-:S03]  /*7940*/  IMAD.WIDE R194, R9, 0x2, R228 ;  /* 0x0000000209c27825 */ /* 0x010fc600078e02e4 */
[----:B------:R-:W4:Y:S04]  /*7950*/  LDL.64 R228, [R1+0x18] ;  /* 0x0000180001e47983 */ /* 0x000f280000100a00 */
[----:B------:R-:W5:Y:S04]  /*7960*/  LDG.E.U16 R213, desc[UR10][R194.64] ;  /* 0x0000000ac2d57981 */ /* 0x000f68000c1e1500 */
[----:B------:R-:W2:Y:S01]  /*7970*/  LDL.64 R194, [R1+0x40] ;  /* 0x0000400001c27983 */ /* 0x000ea20000100a00 */
[----:B0-----:R-:W-:-:S03]  /*7980*/  IMAD.WIDE R196, R9, 0x2, R236 ;  /* 0x0000000209c47825 */ /* 0x001fc600078e02ec */
[----:B------:R-:W5:Y:S04]  /*7990*/  LDL.64 R236, [R1+0x8] ;  /* 0x0000080001ec7983 */ /* 0x000f680000100a00 */
[----:B------:R0:W5:Y:S01]  /*79a0*/  LDG.E.U16 R215, desc[UR10][R196.64] ;  /* 0x0000000ac4d77981 */ /* 0x000162000c1e1500 */
[----:B---3--:R-:W-:-:S03]  /*79b0*/  IMAD.WIDE R198, R9, 0x2, R232 ;  /* 0x0000000209c67825 */ /* 0x008fc600078e02e8 */
[----:B------:R-:W3:Y:S04]  /*79c0*/  LDL.64 R232, [R1] ;  /* 0x0000000001e87983 */ /* 0x000ee80000100a00 */
[----:B------:R1:W5:Y:S01]  /*79d0*/  LDG.E.U16 R217, desc[UR10][R198.64] ;  /* 0x0000000ac6d97981 */ /* 0x000362000c1e1500 */
[----:B0-----:R-:W-:-:S04]  /*79e0*/  IMAD.WIDE R196, R9, 0x2, R222 ;  /* 0x0000000209c47825 */ /* 0x001fc800078e02de */
[C---:B-1----:R-:W-:Y:S02]  /*79f0*/  IMAD.WIDE R198, R9.reuse, 0x2, R218 ;  /* 0x0000000209c67825 */ /* 0x042fe400078e02da */
[----:B------:R-:W5:Y:S04]  /*7a00*/  LDG.E.U16 R219, desc[UR10][R196.64] ;  /* 0x0000000ac4db7981 */ /* 0x000f68000c1e1500 */
[----:B------:R4:W5:Y:S04]  /*7a10*/  LDG.E.U16 R222, desc[UR10][R198.64] ;  /* 0x0000000ac6de7981 */ /* 0x000968000c1e1500 */
[----:B------:R-:W5:Y:S01]  /*7a20*/  LDL.64 R196, [R1+0x20] ;  /* 0x0000200001c47983 */ /* 0x000f620000100a00 */
[----:B--2---:R-:W-:-:S05]  /*7a30*/  IMAD.WIDE R194, R9, 0x2, R194 ;  /* 0x0000000209c27825 */ /* 0x004fca00078e02c2 */
[----:B------:R-:W2:Y:S04]  /*7a40*/  LDG.E.U16 R218, desc[UR10][R194.64] ;  /* 0x0000000ac2da7981 */ /* 0x000ea8000c1e1500 */
[----:B------:R-:W2:Y:S01]  /*7a50*/  LDL.64 R194, [R1+0x28] ;  /* 0x0000280001c27983 */ /* 0x000ea20000100a00 */
[----:B----4-:R-:W-:-:S05]  /*7a60*/  IMAD.WIDE R198, R9, 0x2, R228 ;  /* 0x0000000209c67825 */ /* 0x010fca00078e02e4 */
[----:B------:R3:W4:Y:S02]  /*7a70*/  LDG.E.U16 R228, desc[UR10][R198.64] ;  /* 0x0000000ac6e47981 */ /* 0x000724000c1e1500 */
[----:B---3--:R-:W-:-:S05]  /*7a80*/  IMAD.WIDE R198, R9, 0x2, R232 ;  /* 0x0000000209c67825 */ /* 0x008fca00078e02e8 */
[----:B------:R0:W3:Y:S01]  /*7a90*/  LDG.E.U16 R233, desc[UR10][R198.64] ;  /* 0x0000000ac6e97981 */ /* 0x0000e2000c1e1500 */
[----:B-----5:R-:W-:-:S05]  /*7aa0*/  IMAD.WIDE R196, R9, 0x2, R196 ;  /* 0x0000000209c47825 */ /* 0x020fca00078e02c4 */
[----:B------:R1:W5:Y:S01]  /*7ab0*/  LDG.E.U16 R227, desc[UR10][R196.64] ;  /* 0x0000000ac4e37981 */ /* 0x000362000c1e1500 */
[----:B0-----:R-:W-:-:S04]  /*7ac0*/  IMAD.WIDE R198, R9, 0x2, R246 ;  /* 0x0000000209c67825 */ /* 0x001fc800078e02f6 */
[----:B-1----:R-:W-:-:S05]  /*7ad0*/  IMAD.WIDE R196, R9, 0x2, R236 ;  /* 0x0000000209c47825 */ /* 0x002fca00078e02ec */
[----:B------:R0:W3:Y:S02]  /*7ae0*/  LDG.E.U16 R232, desc[UR10][R196.64] ;  /* 0x0000000ac4e87981 */ /* 0x0000e4000c1e1500 */
[----:B0-----:R-:W-:-:S05]  /*7af0*/  IMAD.WIDE R196, R9, 0x2, R248 ;  /* 0x0000000209c47825 */ /* 0x001fca00078e02f8 */
[----:B------:R0:W3:Y:S02]  /*7b00*/  LDG.E.U16 R237, desc[UR10][R196.64] ;  /* 0x0000000ac4ed7981 */ /* 0x0000e4000c1e1500 */
[----:B0-----:R-:W-:-:S05]  /*7b10*/  IMAD.WIDE R196, R9, 0x2, R238 ;  /* 0x0000000209c47825 */ /* 0x001fca00078e02ee */
[----:B------:R0:W3:Y:S02]  /*7b20*/  LDG.E.U16 R242, desc[UR10][R196.64] ;  /* 0x0000000ac4f27981 */ /* 0x0000e4000c1e1500 */
[----:B0-----:R-:W-:-:S06]  /*7b30*/  IMAD.WIDE R196, R9, 0x2, R224 ;  /* 0x0000000209c47825 */ /* 0x001fcc00078e02e0 */
[----:B------:R-:W3:Y:S01]  /*7b40*/  LDG.E.U16 R196, desc[UR10][R196.64] ;  /* 0x0000000ac4c47981 */ /* 0x000ee2000c1e1500 */
[----:B--2---:R-:W-:-:S05]  /*7b50*/  IMAD.WIDE R194, R9, 0x2, R194 ;  /* 0x0000000209c27825 */ /* 0x004fca00078e02c2 */
[----:B------:R0:W2:Y:S02]  /*7b60*/  LDG.E.U16 R223, desc[UR10][R194.64] ;  /* 0x0000000ac2df7981 */ /* 0x0000a4000c1e1500 */
[C---:B0-----:R-:W-:Y:S02]  /*7b70*/  IMAD.WIDE R194, R9.reuse, 0x2, R240 ;  /* 0x0000000209c27825 */ /* 0x041fe400078e02f0 */
[----:B------:R-:W3:Y:S04]  /*7b80*/  LDG.E.U16 R240, desc[UR10][R198.64] ;  /* 0x0000000ac6f07981 */ /* 0x000ee8000c1e1500 */
[----:B------:R0:W3:Y:S02]  /*7b90*/  LDG.E.U16 R229, desc[UR10][R194.64] ;  /* 0x0000000ac2e57981 */ /* 0x0000e4000c1e1500 */
[----:B0-----:R-:W-:-:S05]  /*7ba0*/  IMAD.WIDE R194, R9, 0x2, R250 ;  /* 0x0000000209c27825 */ /* 0x001fca00078e02fa */
[----:B------:R0:W3:Y:S01]  /*7bb0*/  LDG.E.U16 R236, desc[UR10][R194.64] ;  /* 0x0000000ac2ec7981 */ /* 0x0000e2000c1e1500 */
[----:B------:R-:W-:-:S06]  /*7bc0*/  IMAD.WIDE R198, R9, 0x2, R234 ;  /* 0x0000000209c67825 */ /* 0x000fcc00078e02ea */
[----:B------:R-:W3:Y:S01]  /*7bd0*/  LDG.E.U16 R198, desc[UR10][R198.64] ;  /* 0x0000000ac6c67981 */ /* 0x000ee2000c1e1500 */
[----:B0-----:R-:W-:-:S05]  /*7be0*/  IMAD.WIDE R194, R9, 0x2, R244 ;  /* 0x0000000209c27825 */ /* 0x001fca00078e02f4 */
[----:B------:R0:W3:Y:S02]  /*7bf0*/  LDG.E.U16 R241, desc[UR10][R194.64] ;  /* 0x0000000ac2f17981 */ /* 0x0000e4000c1e1500 */
[----:B0-----:R-:W-:-:S05]  /*7c00*/  IMAD.WIDE R194, R9, 0x2, R230 ;  /* 0x0000000209c27825 */ /* 0x001fca00078e02e6 */
[----:B------:R0:W3:Y:S02]  /*7c10*/  LDG.E.U16 R199, desc[UR10][R194.64] ;  /* 0x0000000ac2c77981 */ /* 0x0000e4000c1e1500 */
[----:B0-----:R-:W-:-:S06]  /*7c20*/  IMAD.WIDE R194, R9, 0x2, R220 ;  /* 0x0000000209c27825 */ /* 0x001fcc00078e02dc */
[----:B------:R0:W3:Y:S01]  /*7c30*/  LDG.E.U16 R195, desc[UR10][R194.64] ;  /* 0x0000000ac2c37981 */ /* 0x0000e2000c1e1500 */
[----:B------:R-:W-:Y:S01]  /*7c40*/  FADD R13, -R0, R13 ;  /* 0x0000000d000d7221 */ /* 0x000fe20000000100 */
[----:B------:R-:W-:Y:S02]  /*7c50*/  LOP3.LUT R197, R243, 0x360, RZ, 0xc0, !PT ;  /* 0x00000360f3c57812 */ /* 0x000fe400078ec0ff */
[----:B------:R-:W1:Y:S01]  /*7c60*/  LDS R243, [R226+UR6+0x8000] ;  /* 0x00800006e2f37984 */ /* 0x000e620008000800 */
[----:B------:R-:W-:Y:S01]  /*7c70*/  FMUL R13, R13, 1.4426950216293334961 ;  /* 0x3fb8aa3b0d0d7820 */ /* 0x000fe20000400000 */
[----:B------:R-:W-:-:S03]  /*7c80*/  IADD3 R197, R14, UR6, R197 ;  /* 0x000000060ec57c10 */ /* 0x000fc6000fffe0c5 */
[----:B------:R4:W1:Y:S01]  /*7c90*/  MUFU.EX2 R14, R13 ;  /* 0x0000000d000e7308 */ /* 0x0008620000000800 */
[----:B0-----:R-:W-:Y:S02]  /*7ca0*/  IADD3 R194, R12, R11, RZ ;  /* 0x0000000b0cc27210 */ /* 0x001fe40007ffe0ff */
[----:B------:R-:W-:Y:S04]  /*7cb0*/  LDS R11, [R226+UR6+0x8040] ;  /* 0x00804006e20b7984 */ /* 0x000fe80008000800 */
[----:B------:R-:W-:Y:S04]  /*7cc0*/  LDS R12, [R226+UR6+0x8080] ;  /* 0x00808006e20c7984 */ /* 0x000fe80008000800 */
[----:B----4-:R-:W-:Y:S01]  /*7cd0*/  LDS R13, [R226+UR6+0x80c0] ;  /* 0x0080c006e20d7984 */ /* 0x010fe20008000800 */
[----:B------:R-:W-:Y:S01]  /*7ce0*/  BAR.SYNC.DEFER_BLOCKING 0x0 ;  /* 0x0000000000007b1d */ /* 0x000fe20000010000 */
[----:B------:R-:W-:-:S05]  /*7cf0*/  F2FP.F16.F32.PACK_AB R154, R154, R200 ;  /* 0x000000c89a9a723e */ /* 0x000fca00000000ff */
[----:B------:R0:W-:Y:S04]  /*7d00*/  STS.U16 [R156+UR6+0x8000], R152 ;  /* 0x008000989c007988 */ /* 0x0001e80008000406 */
[----:B------:R4:W-:Y:S04]  /*7d10*/  STS.U16 [R156+UR6+0x8100], R153 ;  /* 0x008100999c007988 */ /* 0x0009e80008000406 */
[----:B------:R5:W-:Y:S01]  /*7d20*/  STS.U16 [R156+UR6+0x8300], R155 ;  /* 0x0083009b9c007988 */ /* 0x000be20008000406 */
[----:B0-----:R-:W-:Y:S02]  /*7d30*/  F2FP.F16.F32.PACK_AB R152, R205, R207 ;  /* 0x000000cfcd98723e */ /* 0x001fe400000000ff */
[----:B----4-:R-:W-:-:S02]  /*7d40*/  F2FP.F16.F32.PACK_AB R153, R201, R203 ;  /* 0x000000cbc999723e */ /* 0x010fc400000000ff */
[----:B-----5:R-:W-:Y:S01]  /*7d50*/  F2FP.F16.F32.PACK_AB R155, R212, R214 ;  /* 0x000000d6d49b723e */ /* 0x020fe200000000ff */
        /* <DEDUP_REMOVED lines=61> */
[----:B------:R-:W-:Y:S01]  /*8130*/  STSM.16.M88.4 [R197+0xc000], R152 ;  /* 0x00c00098c5007844 */ /* 0x000fe20000000200 */
[----:B------:R-:W-:Y:S01]  /*8140*/  BAR.SYNC.DEFER_BLOCKING 0x0 ;  /* 0x0000000000007b1d */ /* 0x000fe20000010000 */
[----:B0-----:R-:W-:Y:S01]  /*8150*/  FADD R192, -R2, R18 ;  /* 0x0000001202c07221 */ /* 0x001fe20000000100 */
[----:B--2---:R-:W-:Y:S01]  /*8160*/  FADD R195, -R4, R16 ;  /* 0x0000001004c37221 */ /* 0x004fe20000000100 */
[----:B------:R-:W-:-:S02]  /*8170*/  FADD R17, -R3, R17 ;  /* 0x0000001103117221 */ /* 0x000fc40000000100 */
[----:B------:R-:W-:Y:S01]  /*8180*/  FMUL R192, R192, 1.4426950216293334961 ;  /* 0x3fb8aa3bc0c07820 */ /* 0x000fe20000400000 */
[----:B------:R-:W-:Y:S01]  /*8190*/  FMUL R195, R195, 1.4426950216293334961 ;  /* 0x3fb8aa3bc3c37820 */ /* 0x000fe20000400000 */
[----:B------:R-:W-:Y:S01]  /*81a0*/  FMUL R17, R17, 1.4426950216293334961 ;  /* 0x3fb8aa3b11117820 */ /* 0x000fe20000400000 */
[----:B------:R-:W-:Y:S04]  /*81b0*/  LDSM.16.M88.4 R156, [R15+UR6+0xc000] ;  /* 0x00c000060f9c783b */ /* 0x000fe80008000200 */
[----:B------:R-:W0:Y:S04]  /*81c0*/  LDSM.16.M88.4 R152, [R194+0x8000] ;  /* 0x00800000c298783b */ /* 0x000e280000000200 */
[----:B------:R2:W3:Y:S01]  /*81d0*/  LDSM.16.M88.4 R184, [R15+UR6+0xc200] ;  /* 0x00c200060fb8783b */ /* 0x0004e20008000200 */
[----:B------:R-:W4:Y:S03]  /*81e0*/  MUFU.EX2 R192, R192 ;  /* 0x000000c000c07308 */ /* 0x000f260000000800 */
[----:B------:R-:W5:Y:S01]  /*81f0*/  LDSM.16.M88.4 R160, [R194+0x8800] ;  /* 0x00880000c2a0783b */ /* 0x000f620000000200 */
[----:B-1----:R-:W-:-:S03]  /*8200*/  FFMA R216, R14, R216, R243 ;  /* 0x000000d80ed87223 */ /* 0x002fc600000000f3 */
[----:B------:R-:W1:Y:S01]  /*8210*/  LDSM.16.M88.4 R180, [R194+0x9000] ;  /* 0x00900000c2b4783b */ /* 0x000e620000000200 */
[----:B------:R2:W4:Y:S01]  /*8220*/  MUFU.EX2 R193, R17 ;  /* 0x0000001100c17308 */ /* 0x0005220000000800 */
[C---:B------:R-:W-:Y:S01]  /*8230*/  FMUL R36, R14.reuse, R36 ;  /* 0x000000240e247220 */ /* 0x040fe20000400000 */
[C---:B------:R-:W-:Y:S01]  /*8240*/  FMUL R37, R14.reuse, R37 ;  /* 0x000000250e257220 */ /* 0x040fe20000400000 */
[----:B------:R-:W1:Y:S01]  /*8250*/  LDSM.16.M88.4 R176, [R194+0x9800] ;  /* 0x00980000c2b0783b */ /* 0x000e620000000200 */
[C---:B------:R-:W-:Y:S01]  /*8260*/  FMUL R40, R14.reuse, R40 ;  /* 0x000000280e287220 */ /* 0x040fe20000400000 */
[C---:B------:R-:W-:Y:S01]  /*8270*/  FMUL R41, R14.reuse, R41 ;  /* 0x000000290e297220 */ /* 0x040fe20000400000 */
[C---:B------:R-:W-:Y:S01]  /*8280*/  FMUL R44, R14.reuse, R44 ;  /* 0x0000002c0e2c7220 */ /* 0x040fe20000400000 */
[----:B------:R-:W1:Y:S01]  /*8290*/  LDSM.16.M88.4 R172, [R194+0xa000] ;  /* 0x00a00000c2ac783b */ /* 0x000e620000000200 */
[----:B------:R-:W0:Y:S01]  /*82a0*/  MUFU.EX2 R195, R195 ;  /* 0x000000c300c37308 */ /* 0x000e220000000800 */
[C---:B------:R-:W-:Y:S01]  /*82b0*/  FMUL R45, R14.reuse, R45 ;  /* 0x0000002d0e2d7220 */ /* 0x040fe20000400000 */
[C---:B------:R-:W-:Y:S01]  /*82c0*/  FMUL R48, R14.reuse, R48 ;  /* 0x000000300e307220 */ /* 0x040fe20000400000 */
[----:B------:R-:W1:Y:S01]  /*82d0*/  LDSM.16.M88.4 R168, [R194+0xa800] ;  /* 0x00a80000c2a8783b */ /* 0x000e620000000200 */
[C---:B------:R-:W-:Y:S01]  /*82e0*/  FMUL R49, R14.reuse, R49 ;  /* 0x000000310e317220 */ /* 0x040fe20000400000 */
[C---:B------:R-:W-:Y:S01]  /*82f0*/  FMUL R52, R14.reuse, R52 ;  /* 0x000000340e347220 */ /* 0x040fe20000400000 */
[C---:B------:R-:W-:Y:S01]  /*8300*/  FMUL R53, R14.reuse, R53 ;  /* 0x000000350e357220 */ /* 0x040fe20000400000 */
[----:B------:R-:W1:Y:S01]  /*8310*/  LDSM.16.M88.4 R164, [R194+0xb000] ;  /* 0x00b00000c2a4783b */ /* 0x000e620000000200 */
[C---:B------:R-:W-:Y:S01]  /*8320*/  FMUL R56, R14.reuse, R56 ;  /* 0x000000380e387220 */ /* 0x040fe20000400000 */
[C---:B------:R-:W-:Y:S01]  /*8330*/  FMUL R57, R14.reuse, R57 ;  /* 0x000000390e397220 */ /* 0x040fe20000400000 */
[C---:B------:R-:W-:Y:S01]  /*8340*/  FMUL R60, R14.reuse, R60 ;  /* 0x0000003c0e3c7220 */ /* 0x040fe20000400000 */
[----:B--2---:R-:W2:Y:S01]  /*8350*/  LDSM.16.M88.4 R16, [R194+0xb800] ;  /* 0x00b80000c210783b */ /* 0x004ea20000000200 */
[C---:B------:R-:W-:Y:S01]  /*8360*/  FMUL R61, R14.reuse, R61 ;  /* 0x0000003d0e3d7220 */ /* 0x040fe20000400000 */
        /* <DEDUP_REMOVED lines=17> */
[----:B------:R-:W-:Y:S01]  /*8480*/  FMUL R69, R14, R69 ;  /* 0x000000450e457220 */ /* 0x000fe20000400000 */
[----:B------:R-:W1:Y:S01]  /*8490*/  LDC R15, c[0x0][0x254] ;  /* 0x00009500ff0f7b82 */ /* 0x000e620000000800 */
[----:B----4-:R-:W-:-:S07]  /*84a0*/  FMUL R38, R192, R38 ;  /* 0x00000026c0267220 */ /* 0x010fce0000400000 */
[----:B------:R-:W4:Y:S01]  /*84b0*/  LDC R14, c[0x0][0x280] ;  /* 0x0000a000ff0e7b82 */ /* 0x000f220000000800 */
[----:B------:R-:W-:Y:S01]  /*84c0*/  FMUL R39, R192, R39 ;  /* 0x00000027c0277220 */ /* 0x000fe20000400000 */
[C---:B------:R-:W-:Y:S01]  /*84d0*/  FMUL R84, R193.reuse, R84 ;  /* 0x00000054c1547220 */ /* 0x040fe20000400000 */
[----:B------:R-:W-:Y:S01]  /*84e0*/  FMUL R85, R193, R85 ;  /* 0x00000055c1557220 */ /* 0x000fe20000400000 */
[C---:B0-----:R-:W-:Y:S01]  /*84f0*/  FMUL R86, R195.reuse, R86 ;  /* 0x00000056c3567220 */ /* 0x041fe20000400000 */
[----:B------:R-:W-:-:S03]  /*8500*/  FMUL R87, R195, R87 ;  /* 0x00000057c3577220 */ /* 0x000fc60000400000 */
[----:B------:R-:W-:Y:S01]  /*8510*/  HMMA.16816.F32 R36, R156, R152, R36 ;  /* 0x000000989c24723c */ /* 0x000fe20000001824 */
[----:B------:R-:W-:-:S05]  /*8520*/  UIADD3 UR4, UR4, 0x10, URZ ;  /* 0x0000001004047890 */ /* 0x000fca000fffe03f */
[----:B---3--:R-:W-:Y:S01]  /*8530*/  HMMA.16816.F32 R84, R184, R152, R84 ;  /* 0x00000098b854723c */ /* 0x008fe20000001854 */
[----:B------:R-:W0:Y:S01]  /*8540*/  LDC R152, c[0x0][0x264] ;  /* 0x00009900ff987b82 */ /* 0x000e220000000800 */
[C---:B------:R-:W-:Y:S01]  /*8550*/  FMUL R42, R192.reuse, R42 ;  /* 0x0000002ac02a7220 */ /* 0x040fe20000400000 */
[C---:B------:R-:W-:Y:S01]  /*8560*/  FMUL R43, R192.reuse, R43 ;  /* 0x0000002bc02b7220 */ /* 0x040fe20000400000 */
[C---:B------:R-:W-:Y:S01]  /*8570*/  FMUL R46, R192.reuse, R46 ;  /* 0x0000002ec02e7220 */ /* 0x040fe20000400000 */
[----:B------:R-:W-:Y:S01]  /*8580*/  FMUL R47, R192, R47 ;  /* 0x0000002fc02f7220 */ /* 0x000fe20000400000 */
[----:B----4-:R-:W-:Y:S01]  /*8590*/  ISETP.LE.AND P3, PT, R14, UR4, PT ;  /* 0x000000040e007c0c */ /* 0x010fe2000bf63270 */
        /* <DEDUP_REMOVED lines=28> */
[C---:B------:R-:W-:Y:S01]  /*8760*/  FMUL R90, R195.reuse, R90 ;  /* 0x0000005ac35a7220 */ /* 0x040fe20000400000 */
[----:B------:R-:W-:Y:S01]  /*8770*/  FMUL R91, R195, R91 ;  /* 0x0000005bc35b7220 */ /* 0x000fe20000400000 */
[C---:B------:R-:W-:Y:S01]  /*8780*/  FMUL R92, R193.reuse, R92 ;  /* 0x0000005cc15c7220 */ /* 0x040fe20000400000 */
[C---:B------:R-:W-:Y:S01]  /*8790*/  FMUL R93, R193.reuse, R93 ;  /* 0x0000005dc15d7220 */ /* 0x040fe20000400000 */
        /* <DEDUP_REMOVED lines=53> */
[C---:B------:R-:W-:Y:S01]  /*8af0*/  FMUL R143, R195.reuse, R143 ;  /* 0x0000008fc38f7220 */ /* 0x040fe20000400000 */
[----:B------:R-:W-:Y:S01]  /*8b00*/  HMMA.16816.F32 R40, R156, R154, R40 ;  /* 0x0000009a9c28723c */ /* 0x000fe20000001828 */
[----:B------:R-:W-:Y:S01]  /*8b10*/  FFMA R10, R195, R10, R13 ;  /* 0x0000000ac30a7223 */ /* 0x000fe2000000000d */
[----:B------:R-:W-:Y:S01]  /*8b20*/  FFMA R210, R192, R210, R11 ;  /* 0x000000d2c0d27223 */ /* 0x000fe2000000000b */
[----:B------:R-:W-:-:S03]  /*8b30*/  FFMA R5, R193, R5, R12 ;  /* 0x00000005c1057223 */ /* 0x000fc6000000000c */
[----:B-----5:R-:W-:Y:S01]  /*8b40*/  HMMA.16816.F32 R44, R156, R160, R44 ;  /* 0x000000a09c2c723c */ /* 0x020fe2000000182c */
[----:B0-----:R-:W-:Y:S02]  /*8b50*/  IMAD R9, R152, 0x10, R9 ;  /* 0x0000001098097824 */ /* 0x001fe400078e0209 */
[----:B-1----:R-:W-:-:S03]  /*8b60*/  IMAD R6, R15, 0x10, R6 ;  /* 0x000000100f067824 */ /* 0x002fc600078e0206 */
[----:B------:R-:W-:Y:S01]  /*8b70*/  HMMA.16816.F32 R48, R156, R162, R48 ;  /* 0x000000a29c30723c */ /* 0x000fe20000001830 */
[----:B------:R-:W-:-:S05]  /*8b80*/  IMAD.MOV.U32 R13, RZ, RZ, R0 ;  /* 0x000000ffff0d7224 */ /* 0x000fca00078e0000 */
[C---:B------:R-:W-:Y:S06]  /*8b90*/  HMMA.16816.F32 R52, R156.reuse, R180, R52 ;  /* 0x000000b49c34723c */ /* 0x040fec0000001834 */
        /* <DEDUP_REMOVED lines=9> */
[C---:B--2---:R-:W-:Y:S06]  /*8c30*/  HMMA.16816.F32 R80, R156.reuse, R16, R80 ;  /* 0x000000109c50723c */ /* 0x044fec0000001850 */
[----:B------:R-:W-:Y:S06]  /*8c40*/  HMMA.16816.F32 R68, R156, R18, R68 ;  /* 0x000000129c44723c */ /* 0x000fec0000001844 */
        /* <DEDUP_REMOVED lines=14> */
[----:B------:R-:W-:Y:S01]  /*8d30*/  HMMA.16816.F32 R140, R184, R18, R140 ;  /* 0x00000012b88c723c */ /* 0x000fe2000000188c */
[----:B------:R-:W-:-:S02]  /*8d40*/  IMAD.MOV.U32 R17, RZ, RZ, R3 ;  /* 0x000000ffff117224 */ /* 0x000fc400078e0003 */
[----:B------:R-:W-:-:S04]  /*8d50*/  IMAD.MOV.U32 R16, RZ, RZ, R4 ;  /* 0x000000ffff107224 */ /* 0x000fc800078e0004 */
[----:B------:R-:W-:Y:S01]  /*8d60*/  MOV R18, R2 ;  /* 0x0000000200127202 */ /* 0x000fe20000000f00 */
[----:B------:R-:W-:-:S01]  /*8d70*/  NOP ;  /* 0x0000000000007918 */ /* 0x000fc20000000000 */
[----:B------:R-:W-:-:S15]  /*8d80*/  @!P3 BRA `(.L_x_1) ;  /* 0xffffffbc00e4b947 */ /* 0x000fde000383ffff */
.L_x_0:
[----:B------:R-:W0:Y:S01]  /*8d90*/  S2R R20, SR_TID.X ;  /* 0x0000000000147919 */ /* 0x000e220000002100 */
[----:B------:R-:W-:Y:S01]  /*8da0*/  IMAD.MOV.U32 R11, RZ, RZ, R60 ;  /* 0x000000ffff0b7224 */ /* 0x000fe200078e003c */
[----:B------:R-:W-:Y:S01]  /*8db0*/  MOV R159, R78 ;  /* 0x0000004e009f7202 */ /* 0x000fe20000000f00 */
[----:B------:R-:W-:Y:S01]  /*8dc0*/  IMAD.MOV.U32 R9, RZ, RZ, R56 ;  /* 0x000000ffff097224 */ /* 0x000fe200078e0038 */
[C---:B------:R-:W-:Y:S01]  /*8dd0*/  FSETP.GEU.AND P3, PT, R210.reuse, 1.175494350822287508e-38, PT ;  /* 0x00800000d200780b */ /* 0x040fe20003f6e000 */
[----:B------:R-:W-:Y:S01]  /*8de0*/  IMAD.MOV.U32 R60, RZ, RZ, R10 ;  /* 0x000000ffff3c7224 */ /* 0x000fe200078e000a */
[----:B------:R-:W-:Y:S01]  /*8df0*/  MOV R157, R74 ;  /* 0x0000004a009d7202 */ /* 0x000fe20000000f00 */
[----:B------:R-:W-:Y:S01]  /*8e00*/  IMAD.MOV.U32 R21, RZ, RZ, R64 ;  /* 0x000000ffff157224 */ /* 0x000fe200078e0040 */
[----:B------:R-:W-:Y:S01]  /*8e10*/  FSEL R208, RZ, -23, P3 ;  /* 0xc1b80000ffd07808 */ /* 0x000fe20001800000 */
[----:B------:R-:W-:Y:S02]  /*8e20*/  IMAD.MOV.U32 R64, RZ, RZ, R34 ;  /* 0x000000ffff407224 */ /* 0x000fe400078e0022 */
[----:B------:R-:W-:Y:S01]  /*8e30*/  FMUL R34, R210, 8388608 ;  /* 0x4b000000d2227820 */ /* 0x000fe20000400000 */
[----:B------:R-:W-:Y:S01]  /*8e40*/  IMAD.MOV.U32 R78, RZ, RZ, R33 ;  /* 0x000000ffff4e7224 */ /* 0x000fe200078e0021 */
[----:B------:R-:W-:Y:S01]  /*8e50*/  FSETP.GT.AND P1, PT, |R60|, 8.50705917302346158658e+37, PT ;  /* 0x7e8000003c00780b */ /* 0x000fe20003f24200 */
[----:B------:R-:W-:Y:S01]  /*8e60*/  IMAD.MOV.U32 R23, RZ, RZ, R72 ;  /* 0x000000ffff177224 */ /* 0x000fe200078e0048 */
[----:B------:R-:W-:Y:S01]  /*8e70*/  MOV R72, R90 ;  /* 0x0000005a00487202 */ /* 0x000fe20000000f00 */
[----:B------:R-:W-:Y:S01]  /*8e80*/  IMAD.MOV.U32 R90, RZ, RZ, R104 ;  /* 0x000000ffff5a7224 */ /* 0x000fe200078e0068 */
[----:B------:R-:W-:Y:S01]  /*8e90*/  FSEL R34, R34, R210, !P3 ;  /* 0x000000d222227208 */ /* 0x000fe20005800000 */
[----:B------:R-:W-:Y:S01]  /*8ea0*/  IMAD.MOV.U32 R13, RZ, RZ, R62 ;  /* 0x000000ffff0d7224 */ /* 0x000fe200078e003e */
[C---:B------:R-:W-:Y:S01]  /*8eb0*/  FSETP.GEU.AND P3, PT, |R60|.reuse, 1.175494350822287508e-38, PT ;  /* 0x008000003c00780b */ /* 0x040fe20003f6e200 */
[----:B------:R-:W-:Y:S01]  /*8ec0*/  IMAD.MOV.U32 R16, RZ, RZ, R26 ;  /* 0x000000ffff107224 */ /* 0x000fe200078e001a */
[----:B------:R-:W-:Y:S01]  /*8ed0*/  MOV R62, R35 ;  /* 0x00000023003e7202 */ /* 0x000fe20000000f00 */
        /* <DEDUP_REMOVED lines=9> */
[----:B------:R-:W-:Y:S01]  /*8f70*/  FSETP.GEU.AND P5, PT, R60, 1.175494350822287508e-38, PT ;  /* 0x008000003c00780b */ /* 0x000fe20003fae000 */
[----:B------:R-:W-:Y:S01]  /*8f80*/  IMAD.MOV.U32 R27, RZ, RZ, R76 ;  /* 0x000000ffff1b7224 */ /* 0x000fe200078e004c */
[C---:B0-----:R-:W-:Y:S01]  /*8f90*/  LOP3.LUT R8, R20.reuse, 0x3f, RZ, 0xc0, !PT ;  /* 0x0000003f14087812 */ /* 0x041fe200078ec0ff */
[----:B------:R-:W-:-:S02]  /*8fa0*/  IMAD.SHL.U32 R6, R20, 0x800, RZ ;  /* 0x0000080014067824 */ /* 0x000fc400078e00ff */
[----:B------:R-:W-:Y:S01]  /*8fb0*/  FMUL R35, R216, 8388608 ;  /* 0x4b000000d8237820 */ /* 0x000fe20000400000 */
[----:B------:R-:W-:Y:S01]  /*8fc0*/  IMAD.SHL.U32 R56, R20, 0x20, RZ ;  /* 0x0000002014387824 */ /* 0x000fe200078e00ff */
[----:B------:R-:W-:Y:S01]  /*8fd0*/  MOV R82, R32 ;  /* 0x0000002000527202 */ /* 0x000fe20000000f00 */
[----:B------:R-:W-:Y:S01]  /*8fe0*/  IMAD.MOV.U32 R147, RZ, RZ, R80 ;  /* 0x000000ffff937224 */ /* 0x000fe200078e0050 */
[----:B------:R-:W-:Y:S01]  /*8ff0*/  LOP3.LUT R7, R6, 0x3000, RZ, 0xc0, !PT ;  /* 0x0000300006077812 */ /* 0x000fe200078ec0ff */
[----:B------:R-:W-:Y:S01]  /*9000*/  IMAD.MOV.U32 R165, RZ, RZ, R84 ;  /* 0x000000ffffa57224 */ /* 0x000fe200078e0054 */
[----:B------:R-:W-:Y:S01]  /*9010*/  LOP3.LUT R33, R56, 0xc60, RZ, 0xc0, !PT ;  /* 0x00000c6038217812 */ /* 0x000fe200078ec0ff */
[----:B------:R-:W-:Y:S01]  /*9020*/  IMAD.MOV.U32 R73, RZ, RZ, R91 ;  /* 0x000000ffff497224 */ /* 0x000fe200078e005b */
[----:B------:R-:W-:Y:S01]  /*9030*/  LEA R7, R8, R7, 0x4 ;  /* 0x0000000708077211 */ /* 0x000fe200078e20ff */
[----:B------:R-:W-:Y:S01]  /*9040*/  IMAD.MOV.U32 R74, RZ, RZ, R94 ;  /* 0x000000ffff4a7224 */ /* 0x000fe200078e005e */
[----:B------:R-:W-:Y:S01]  /*9050*/  LOP3.LUT R8, R20, 0x7f, RZ, 0xc0, !PT ;  /* 0x0000007f14087812 */ /* 0x000fe200078ec0ff */
[----:B------:R-:W-:Y:S01]  /*9060*/  IMAD.MOV.U32 R76, RZ, RZ, R98 ;  /* 0x000000ffff4c7224 */ /* 0x000fe200078e0062 */
[----:B------:R-:W-:Y:S01]  /*9070*/  FSETP.GEU.AND P2, PT, R216, 1.175494350822287508e-38, PT ;  /* 0x00800000d800780b */ /* 0x000fe20003f4e000 */
[----:B------:R-:W-:Y:S01]  /*9080*/  IMAD.MOV.U32 R178, RZ, RZ, R99 ;  /* 0x000000ffffb27224 */ /* 0x000fe200078e0063 */
[----:B------:R-:W-:Y:S01]  /*9090*/  ISETP.GE.U32.AND P0, PT, R8, 0x20, PT ;  /* 0x000000200800780c */ /* 0x000fe20003f06070 */
[----:B------:R-:W-:Y:S01]  /*90a0*/  IMAD.MOV.U32 R8, RZ, RZ, R58 ;  /* 0x000000ffff087224 */ /* 0x000fe200078e003a */
[----:B------:R-:W-:Y:S01]  /*90b0*/  LOP3.LUT R58, R20, 0x18, RZ, 0xc0, !PT ;  /* 0x00000018143a7812 */ /* 0x000fe200078ec0ff */
[----:B------:R-:W-:Y:S01]  /*90c0*/  IMAD.MOV.U32 R174, RZ, RZ, R103 ;  /* 0x000000ffffae7224 */ /* 0x000fe200078e0067 */
[----:B------:R-:W-:Y:S01]  /*90d0*/  MOV R103, R5 ;  /* 0x0000000500677202 */ /* 0x000fe20000000f00 */
[----:B------:R-:W-:Y:S01]  /*90e0*/  IMAD.MOV.U32 R172, RZ, RZ, R106 ;  /* 0x000000ffffac7224 */ /* 0x000fe200078e006a */
[----:B------:R-:W-:Y:S01]  /*90f0*/  FSEL R35, R35, R216, !P2 ;  /* 0x000000d823237208 */ /* 0x000fe20005000000 */
[----:B------:R-:W-:-:S02]  /*9100*/  IMAD R104, R58, 0x200, R33 ;  /* 0x000002003a687824 */ /* 0x000fc400078e0221 */
[----:B------:R-:W-:Y:S01]  /*9110*/  FMUL R33, R60, 8388608 ;  /* 0x4b0000003c217820 */ /* 0x000fe20000400000 */
[----:B------:R-:W-:Y:S01]  /*9120*/  IMAD.MOV.U32 R84, RZ, RZ, R107 ;  /* 0x000000ffff547224 */ /* 0x000fe200078e006b */
[----:B------:R-:W-:Y:S01]  /*9130*/  FSEL R209, RZ, -23, P2 ;  /* 0xc1b80000ffd17808 */ /* 0x000fe20001000000 */
[----:B------:R-:W-:Y:S02]  /*9140*/  IMAD.MOV.U32 R80, RZ, RZ, R110 ;  /* 0x000000ffff507224 */ /* 0x000fe400078e006e */
[----:B------:R-:W-:Y:S01]  /*9150*/  @P1 FMUL R143, R143, 0.25 ;  /* 0x3e8000008f8f1820 */ /* 0x000fe20000400000 */
[----:B------:R-:W-:Y:S01]  /*9160*/  IMAD.SHL.U32 R32, R20, 0x10, RZ ;  /* 0x0000001014207824 */ /* 0x000fe200078e00ff */
[----:B------:R-:W-:Y:S01]  /*9170*/  FSEL R33, R33, R60, !P5 ;  /* 0x0000003c21217208 */ /* 0x000fe20006800000 */
[----:B------:R-:W-:Y:S01]  /*9180*/  @P1 FMUL R142, R142, 0.25 ;  /* 0x3e8000008e8e1820 */ /* 0x000fe20000400000 */
        /* <DEDUP_REMOVED lines=31> */
[----:B------:R-:W-:Y:S01]  /*9380*/  FSETP.GT.AND P2, PT, |R103|, 8.50705917302346158658e+37, PT ;  /* 0x7e8000006700780b */ /* 0x000fe20003f44200 */
[----:B------:R-:W-:Y:S01]  /*9390*/  @!P3 FMUL R143, R143, 16777216 ;  /* 0x4b8000008f8fb820 */ /* 0x000fe20000400000 */
[----:B------:R-:W-:Y:S01]  /*93a0*/  LOP3.LUT R32, R32, 0x70, RZ, 0xc0, !PT ;  /* 0x0000007020207812 */ /* 0x000fe200078ec0ff */
[----:B------:R-:W-:Y:S01]  /*93b0*/  @!P3 FMUL R142, R142, 16777216 ;  /* 0x4b8000008e8eb820 */ /* 0x000fe20000400000 */
        /* <DEDUP_REMOVED lines=31> */
[----:B------:R-:W-:Y:S01]  /*95b0*/  FSETP.GEU.AND P3, PT, |R103|, 1.175494350822287508e-38, PT ;  /* 0x008000006700780b */ /* 0x000fe20003f6e200 */
[----:B------:R-:W-:-:S02]  /*95c0*/  VIADD R5, R32, UR6 ;  /* 0x0000000620057c36 */ /* 0x000fc40008000000 */
[C---:B------:R-:W-:Y:S01]  /*95d0*/  FMUL R32, R103.reuse, 8388608 ;  /* 0x4b00000067207820 */ /* 0x040fe20000400000 */
[C---:B------:R-:W-:Y:S01]  /*95e0*/  FSETP.GEU.AND P4, PT, R103.reuse, 1.175494350822287508e-38, PT ;  /* 0x008000006700780b */ /* 0x040fe20003f8e000 */
[----:B------:R-:W-:Y:S01]  /*95f0*/  IMAD.MOV.U32 R160, RZ, RZ, R79 ;  /* 0x000000ffffa07224 */ /* 0x000fe200078e004f */
[----:B------:R-:W-:Y:S01]  /*9600*/  MOV R91, R105 ;  /* 0x00000069005b7202 */ /* 0x000fe20000000f00 */
[----:B------:R-:W-:Y:S01]  /*9610*/  IMAD.MOV.U32 R166, RZ, RZ, R85 ;  /* 0x000000ffffa67224 */ /* 0x000fe200078e0055 */
[----:B------:R-:W-:Y:S01]  /*9620*/  FSEL R32, R32, R103, !P4 ;  /* 0x0000006720207208 */ /* 0x000fe20006000000 */
[----:B------:R-:W-:Y:S01]  /*9630*/  @P2 FMUL R103, R103, 0.25 ;  /* 0x3e80000067672820 */ /* 0x000fe20000400000 */
[----:B------:R-:W-:Y:S01]  /*9640*/  MOV R94, R108 ;  /* 0x0000006c005e7202 */ /* 0x000fe20000000f00 */
[----:B------:R-:W-:Y:S01]  /*9650*/  IMAD.MOV.U32 R95, RZ, RZ, R109 ;  /* 0x000000ffff5f7224 */ /* 0x000fe200078e006d */
[----:B------:R-:W-:Y:S01]  /*9660*/  MOV R98, R112 ;  /* 0x0000007000627202 */ /* 0x000fe20000000f00 */
[----:B------:R-:W-:Y:S01]  /*9670*/  IMAD.MOV.U32 R110, RZ, RZ, R113 ;  /* 0x000000ffff6e7224 */ /* 0x000fe200078e0071 */
[----:B------:R-:W-:Y:S01]  /*9680*/  MOV R79, R117 ;  /* 0x00000075004f7202 */ /* 0x000fe20000000f00 */
[----:B------:R-:W-:-:S02]  /*9690*/  IMAD.MOV.U32 R99, RZ, RZ, R116 ;  /* 0x000000ffff637224 */ /* 0x000fc400078e0074 */
[----:B------:R-:W-:Y:S01]  /*96a0*/  @!P3 FMUL R103, R103, 16777216 ;  /* 0x4b8000006767b820 */ /* 0x000fe20000400000 */
[----:B------:R-:W-:Y:S02]  /*96b0*/  IMAD.MOV.U32 R102, RZ, RZ, R120 ;  /* 0x000000ffff667224 */ /* 0x000fe400078e0078 */
[----:B------:R-:W-:Y:S01]  /*96c0*/  @P2 FMUL R141, R141, 0.25 ;  /* 0x3e8000008d8d2820 */ /* 0x000fe20000400000 */
[----:B------:R-:W-:Y:S02]  /*96d0*/  IMAD.MOV.U32 R170, RZ, RZ, R121 ;  /* 0x000000ffffaa7224 */ /* 0x000fe400078e0079 */
[----:B------:R-:W-:Y:S01]  /*96e0*/  @P2 FMUL R140, R140, 0.25 ;  /* 0x3e8000008c8c2820 */ /* 0x000fe20000400000 */
[----:B------:R-:W-:Y:S02]  /*96f0*/  IMAD.MOV.U32 R168, RZ, RZ, R124 ;  /* 0x000000ffffa87224 */ /* 0x000fe400078e007c */
        /* <DEDUP_REMOVED lines=31> */
[----:B------:R-:W0:Y:S01]  /*98f0*/  MUFU.RCP R123, R60 ;  /* 0x0000003c007b7308 */ /* 0x000e220000001000 */
[----:B------:R-:W-:Y:S01]  /*9900*/  FSETP.GT.AND P2, PT, |R216|, 8.50705917302346158658e+37, PT ;  /* 0x7e800000d800780b */ /* 0x000fe20003f44200 */
        /* <DEDUP_REMOVED lines=32> */
[----:B------:R-:W-:Y:S01]  /*9b10*/  FSEL R207, RZ, -23, P4 ;  /* 0xc1b80000ffcf7808 */ /* 0x000fe20002000000 */
[----:B------:R-:W1:Y:S01]  /*9b20*/  MUFU.RCP R103, R103 ;  /* 0x0000006700677308 */ /* 0x000e620000001000 */
[C---:B------:R-:W-:Y:S01]  /*9b30*/  FSETP.GEU.AND P3, PT, |R210|.reuse, 1.175494350822287508e-38, PT ;  /* 0x00800000d200780b */ /* 0x040fe20003f6e200 */
[----:B------:R-:W-:Y:S01]  /*9b40*/  @P1 FMUL R210, R210, 0.25 ;  /* 0x3e800000d2d21820 */ /* 0x000fe20000400000 */
[C---:B------:R-:W-:Y:S01]  /*9b50*/  FSETP.GEU.AND P4, PT, |R216|.reuse, 1.175494350822287508e-38, PT ;  /* 0x00800000d800780b */ /* 0x040fe20003f8e200 */
[----:B------:R-:W-:Y:S01]  /*9b60*/  @P2 FMUL R216, R216, 0.25 ;  /* 0x3e800000d8d82820 */ /* 0x000fe20000400000 */
[----:B------:R-:W-:Y:S01]  /*9b70*/  IADD3 R108, R35, -0x3f3504f3, RZ ;  /* 0xc0cafb0d236c7810 */ /* 0x000fe20007ffe0ff */
[----:B------:R-:W-:Y:S01]  /*9b80*/  VIADD R107, R34, 0xc0cafb0d ;  /* 0xc0cafb0d226b7836 */ /* 0x000fe20000000000 */
[----:B------:R-:W-:Y:S01]  /*9b90*/  MOV R163, R70 ;  /* 0x0000004600a37202 */ /* 0x000fe20000000f00 */
[C---:B0-----:R-:W-:Y:S01]  /*9ba0*/  FMUL R70, R123.reuse, R122 ;  /* 0x0000007a7b467220 */ /* 0x041fe20000400000 */
[----:B------:R-:W-:Y:S01]  /*9bb0*/  LOP3.LUT R108, R108, 0xff800000, RZ, 0xc0, !PT ;  /* 0xff8000006c6c7812 */ /* 0x000fe200078ec0ff */
[----:B------:R-:W-:Y:S01]  /*9bc0*/  FMUL R122, R123, R80 ;  /* 0x000000507b7a7220 */ /* 0x000fe20000400000 */
[----:B------:R-:W-:Y:S01]  /*9bd0*/  LOP3.LUT R6, R20, 0x40, RZ, 0xc0, !PT ;  /* 0x0000004014067812 */ /* 0x000fe200078ec0ff */
[----:B------:R-:W-:Y:S01]  /*9be0*/  VIADD R105, R32, 0xc0cafb0d ;  /* 0xc0cafb0d20697836 */ /* 0x000fe20000000000 */
[----:B------:R-:W-:Y:S01]  /*9bf0*/  I2FP.F32.S32 R10, R108 ;  /* 0x0000006c000a7245 */ /* 0x000fe20000201400 */
[----:B------:R-:W-:Y:S01]  /*9c00*/  @!P3 FMUL R210, R210, 16777216 ;  /* 0x4b800000d2d2b820 */ /* 0x000fe20000400000 */
[----:B------:R-:W-:Y:S01]  /*9c10*/  MOV R12, R59 ;  /* 0x0000003b000c7202 */ /* 0x000fe20000000f00 */
[----:B------:R-:W-:Y:S01]  /*9c20*/  @!P4 FMUL R216, R216, 16777216 ;  /* 0x4b800000d8d8c820 */ /* 0x000fe20000400000 */
[----:B-1----:R-:W-:Y:S01]  /*9c30*/  FMUL R80, R103, R140 ;  /* 0x0000008c67507220 */ /* 0x002fe20000400000 */
[----:B------:R-:W-:Y:S01]  /*9c40*/  FFMA.FTZ R209, R10, 1.1920928955078125e-07, R209 ;  /* 0x340000000ad17823 */ /* 0x000fe200000100d1 */
[----:B------:R-:W-:Y:S01]  /*9c50*/  IMAD.MOV.U32 R18, RZ, RZ, R150 ;  /* 0x000000ffff127224 */ /* 0x000fe200078e0096 */
[----:B------:R-:W0:Y:S01]  /*9c60*/  MUFU.RCP R10, R210 ;  /* 0x000000d2000a7308 */ /* 0x000e220000001000 */
[----:B------:R-:W-:Y:S01]  /*9c70*/  IADD3 R106, R33, -0x3f3504f3, RZ ;  /* 0xc0cafb0d216a7810 */ /* 0x000fe20007ffe0ff */
[----:B------:R-:W-:Y:S01]  /*9c80*/  @P1 FMUL R12, R12, 0.25 ;  /* 0x3e8000000c0c1820 */ /* 0x000fe20000400000 */
[----:B------:R-:W-:Y:S01]  /*9c90*/  SHF.R.U32.HI R6, RZ, 0x1, R6 ;  /* 0x00000001ff067819 */ /* 0x000fe20000011606 */
[----:B------:R-:W-:Y:S01]  /*9ca0*/  @P2 FMUL R41, R41, 0.25 ;  /* 0x3e80000029292820 */ /* 0x000fe20000400000 */
[----:B------:R-:W-:Y:S01]  /*9cb0*/  LOP3.LUT R107, R107, 0xff800000, RZ, 0xc0, !PT ;  /* 0xff8000006b6b7812 */ /* 0x000fe200078ec0ff */
[----:B------:R-:W-:Y:S01]  /*9cc0*/  @P2 FMUL R37, R37, 0.25 ;  /* 0x3e80000025252820 */ /* 0x000fe20000400000 */
[----:B------:R-:W-:Y:S01]  /*9cd0*/  LOP3.LUT R105, R105, 0xff800000, RZ, 0xc0, !PT ;  /* 0xff80000069697812 */ /* 0x000fe200078ec0ff */
[----:B------:R-:W1:Y:S01]  /*9ce0*/  MUFU.RCP R140, R216 ;  /* 0x000000d8008c7308 */ /* 0x000e620000001000 */
[----:B------:R-:W-:Y:S01]  /*9cf0*/  LOP3.LUT R106, R106, 0xff800000, RZ, 0xc0, !PT ;  /* 0xff8000006a6a7812 */ /* 0x000fe200078ec0ff */
[----:B------:R-:W-:Y:S01]  /*9d00*/  @P1 FMUL R18, R18, 0.25 ;  /* 0x3e80000012121820 */ /* 0x000fe20000400000 */
[----:B------:R-:W-:Y:S01]  /*9d10*/  LOP3.LUT R6, R7, R6, RZ, 0x3c, !PT ;  /* 0x0000000607067212 */ /* 0x000fe200078e3cff */
[----:B------:R-:W-:Y:S01]  /*9d20*/  @P1 FMUL R13, R13, 0.25 ;  /* 0x3e8000000d0d1820 */ /* 0x000fe20000400000 */
[----:B------:R-:W-:Y:S01]  /*9d30*/  MOV R19, R146 ;  /* 0x0000009200137202 */ /* 0x000fe20000000f00 */
[----:B------:R-:W-:Y:S01]  /*9d40*/  @P1 FMUL R8, R8, 0.25 ;  /* 0x3e80000008081820 */ /* 0x000fe20000400000 */
[----:B------:R-:W-:-:S02]  /*9d50*/  IMAD.MOV.U32 R7, RZ, RZ, R57 ;  /* 0x000000ffff077224 */ /* 0x000fc400078e0039 */
[----:B------:R-:W-:Y:S01]  /*9d60*/  @P2 FMUL R40, R40, 0.25 ;  /* 0x3e80000028282820 */ /* 0x000fe20000400000 */
[----:B------:R-:W-:Y:S01]  /*9d70*/  @P2 FMUL R36, R36, 0.25 ;  /* 0x3e80000024242820 */ /* 0x000fe20000400000 */
[----:B------:R-:W-:Y:S01]  /*9d80*/  @!P3 FMUL R12, R12, 16777216 ;  /* 0x4b8000000c0cb820 */ /* 0x000fe20000400000 */
[----:B------:R-:W-:Y:S01]  /*9d90*/  MOV R15, R63 ;  /* 0x0000003f000f7202 */ /* 0x000fe20000000f00 */
[----:B------:R-:W-:Y:S01]  /*9da0*/  @!P4 FMUL R41, R41, 16777216 ;  /* 0x4b8000002929c820 */ /* 0x000fe20000400000 */
[----:B------:R-:W-:Y:S01]  /*9db0*/  MOV R155, R66 ;  /* 0x00000042009b7202 */ /* 0x000fe20000000f00 */
[----:B------:R-:W-:Y:S01]  /*9dc0*/  @!P4 FMUL R37, R37, 16777216 ;  /* 0x4b8000002525c820 */ /* 0x000fe20000400000 */
[----:B------:R-:W-:Y:S01]  /*9dd0*/  I2FP.F32.S32 R57, R107 ;  /* 0x0000006b00397245 */ /* 0x000fe20000201400 */
[----:B------:R-:W-:Y:S01]  /*9de0*/  IMAD.MOV.U32 R156, RZ, RZ, R67 ;  /* 0x000000ffff9c7224 */ /* 0x000fe200078e0043 */
[----:B------:R-:W-:Y:S01]  /*9df0*/  FSEL R206, RZ, -23, P5 ;  /* 0xc1b80000ffce7808 */ /* 0x000fe20002800000 */
[----:B------:R-:W-:Y:S01]  /*9e00*/  IMAD.MOV.U32 R162, RZ, RZ, R83 ;  /* 0x000000ffffa27224 */ /* 0x000fe200078e0053 */
[----:B------:R-:W-:Y:S01]  /*9e10*/  I2FP.F32.S32 R56, R105 ;  /* 0x0000006900387245 */ /* 0x000fe20000201400 */
[----:B------:R-:W-:Y:S01]  /*9e20*/  IMAD.MOV.U32 R164, RZ, RZ, R71 ;  /* 0x000000ffffa47224 */ /* 0x000fe200078e0047 */
[----:B------:R-:W-:Y:S01]  /*9e30*/  I2FP.F32.S32 R59, R106 ;  /* 0x0000006a003b7245 */ /* 0x000fe20000201400 */
[----:B------:R-:W-:Y:S01]  /*9e40*/  @P1 FMUL R154, R154, 0.25 ;  /* 0x3e8000009a9a1820 */ /* 0x000fe20000400000 */
[----:B------:R-:W-:Y:S01]  /*9e50*/  LEA.HI R5, R58, R5, RZ, 0x1f ;  /* 0x000000053a057211 */ /* 0x000fe200078ff8ff */
[----:B------:R-:W-:Y:S01]  /*9e60*/  @!P3 FMUL R18, R18, 16777216 ;  /* 0x4b8000001212b820 */ /* 0x000fe20000400000 */
[----:B------:R-:W-:Y:S01]  /*9e70*/  FMUL R58, R123, R139 ;  /* 0x0000008b7b3a7220 */ /* 0x000fe20000400000 */
[----:B------:R-:W-:Y:S01]  /*9e80*/  @P1 FMUL R17, R17, 0.25 ;  /* 0x3e80000011111820 */ /* 0x000fe20000400000 */
[----:B------:R-:W-:Y:S01]  /*9e90*/  @P1 FMUL R55, R55, 0.25 ;  /* 0x3e80000037371820 */ /* 0x000fe20000400000 */
[----:B------:R-:W-:Y:S01]  /*9ea0*/  @!P3 FMUL R13, R13, 16777216 ;  /* 0x4b8000000d0db820 */ /* 0x000fe20000400000 */
[----:B------:R-:W-:Y:S01]  /*9eb0*/  @!P3 FMUL R8, R8, 16777216 ;  /* 0x4b8000000808b820 */ /* 0x000fe20000400000 */
[----:B------:R-:W-:Y:S01]  /*9ec0*/  @P2 FMUL R48, R48, 0.25 ;  /* 0x3e80000030302820 */ /* 0x000fe20000400000 */
[----:B------:R-:W-:Y:S01]  /*9ed0*/  @P2 FMUL R44, R44, 0.25 ;  /* 0x3e8000002c2c2820 */ /* 0x000fe20000400000 */
[----:B------:R-:W-:Y:S01]  /*9ee0*/  FMUL R66, R123, R130 ;  /* 0x000000827b427220 */ /* 0x000fe20000400000 */
[----:B------:R-:W-:Y:S01]  /*9ef0*/  @P1 FMUL R19, R19, 0.25 ;  /* 0x3e80000013131820 */ /* 0x000fe20000400000 */
[----:B------:R-:W-:Y:S01]  /*9f00*/  @P1 FMUL R54, R54, 0.25 ;  /* 0x3e80000036361820 */ /* 0x000fe20000400000 */
[----:B------:R-:W-:Y:S01]  /*9f10*/  @P1 FMUL R50, R50, 0.25 ;  /* 0x3e80000032321820 */ /* 0x000fe20000400000 */
[----:B------:R-:W-:Y:S01]  /*9f20*/  @!P4 FMUL R40, R40, 16777216 ;  /* 0x4b8000002828c820 */ /* 0x000fe20000400000 */
[----:B------:R-:W-:Y:S01]  /*9f30*/  @!P4 FMUL R36, R36, 16777216 ;  /* 0x4b8000002424c820 */ /* 0x000fe20000400000 */
[----:B0-----:R-:W-:Y:S01]  /*9f40*/  FMUL R139, R10, R12 ;  /* 0x0000000c0a8b7220 */ /* 0x001fe20000400000 */
[----:B------:R-:W-:-:S02]  /*9f50*/  IMAD.MOV.U32 R14, RZ, RZ, R61 ;  /* 0x000000ffff0e7224 */ /* 0x000fc400078e003d */
[----:B------:R-:W-:Y:S01]  /*9f60*/  FMUL R130, R103, R101 ;  /* 0x0000006567827220 */ /* 0x000fe20000400000 */
[----:B------:R-:W-:Y:S01]  /*9f70*/  @P1 FMUL R16, R16, 0.25 ;  /* 0x3e80000010101820 */ /* 0x000fe20000400000 */
[----:B------:R-:W-:Y:S01]  /*9f80*/  @P1 FMUL R30, R30, 0.25 ;  /* 0x3e8000001e1e1820 */ /* 0x000fe20000400000 */
[----:B------:R-:W-:Y:S01]  /*9f90*/  @P1 FMUL R47, R47, 0.25 ;  /* 0x3e8000002f2f1820 */ /* 0x000fe20000400000 */
[----:B------:R-:W-:Y:S01]  /*9fa0*/  @P1 FMUL R39, R39, 0.25 ;  /* 0x3e80000027271820 */ /* 0x000fe20000400000 */
[C---:B-1----:R-:W-:Y:S01]  /*9fb0*/  FMUL R12, R140.reuse, R41 ;  /* 0x000000298c0c7220 */ /* 0x042fe20000400000 */
[----:B------:R-:W-:Y:S01]  /*9fc0*/  FMUL R37, R140, R37 ;  /* 0x000000258c257220 */ /* 0x000fe20000400000 */
[----:B------:R-:W-:Y:S02]  /*9fd0*/  IMAD.MOV.U32 R153, RZ, RZ, R69 ;  /* 0x000000ffff997224 */ /* 0x000fe400078e0045 */
[----:B------:R-:W-:Y:S01]  /*9fe0*/  FFMA.FTZ R208, R57, 1.1920928955078125e-07, R208 ;  /* 0x3400000039d07823 */ /* 0x000fe200000100d0 */
[----:B------:R-:W-:Y:S01]  /*9ff0*/  FMUL R61, R123, R142 ;  /* 0x0000008e7b3d7220 */ /* 0x000fe20000400000 */
        /* <DEDUP_REMOVED lines=18> */
[----:B------:R-:W-:Y:S01]  /*a120*/  @!P3 FMUL R154, R154, 16777216 ;  /* 0x4b8000009a9ab820 */ /* 0x000fe20000400000 */
[----:B------:R-:W-:Y:S01]  /*a130*/  FMUL R101, R10, R18 ;  /* 0x000000120a657220 */ /* 0x000fe20000400000 */
[----:B------:R-:W-:Y:S01]  /*a140*/  @P2 FMUL R49, R49, 0.25 ;  /* 0x3e80000031312820 */ /* 0x000fe20000400000 */
[----:B------:R-:W-:Y:S01]  /*a150*/  @P2 FMUL R45, R45, 0.25 ;  /* 0x3e8000002d2d2820 */ /* 0x000fe20000400000 */
[----:B------:R-:W-:-:S02]  /*a160*/  IMAD.MOV.U32 R22, RZ, RZ, R65 ;  /* 0x000000ffff167224 */ /* 0x000fc400078e0041 */
[----:B------:R-:W-:Y:S01]  /*a170*/  FFMA.FTZ R207, R56, 1.1920928955078125e-07, R207 ;  /* 0x3400000038cf7823 */ /* 0x000fe200000100cf */
[----:B------:R-:W-:Y:S02]  /*a180*/  IMAD.MOV.U32 R150, RZ, RZ, R81 ;  /* 0x000000ffff967224 */ /* 0x000fe400078e0051 */
[----:B------:R-:W-:Y:S01]  /*a190*/  FFMA.FTZ R206, R59, 1.1920928955078125e-07, R206 ;  /* 0x340000003bce7823 */ /* 0x000fe200000100ce */
        /* <DEDUP_REMOVED lines=8> */
[----:B------:R-:W-:Y:S01]  /*a220*/  @!P3 FMUL R17, R17, 16777216 ;  /* 0x4b8000001111b820 */ /* 0x000fe20000400000 */
[----:B------:R-:W-:Y:S01]  /*a230*/  @!P3 FMUL R55, R55, 16777216 ;  /* 0x4b8000003737b820 */ /* 0x000fe20000400000 */
[C---:B------:R-:W-:Y:S01]  /*a240*/  FMUL R142, R10.reuse, R13 ;  /* 0x0000000d0a8e7220 */ /* 0x040fe20000400000 */
[----:B------:R-:W-:Y:S01]  /*a250*/  FMUL R18, R10, R8 ;  /* 0x000000080a127220 */ /* 0x000fe20000400000 */
[----:B------:R-:W-:Y:S01]  /*a260*/  @P2 FMUL R9, R9, 0.25 ;  /* 0x3e80000009092820 */ /* 0x000fe20000400000 */
[----:B------:R-:W-:Y:S01]  /*a270*/  @!P4 FMUL R48, R48, 16777216 ;  /* 0x4b8000003030c820 */ /* 0x000fe20000400000 */
[----:B------:R-:W-:Y:S01]  /*a280*/  @!P4 FMUL R44, R44, 16777216 ;  /* 0x4b8000002c2cc820 */ /* 0x000fe20000400000 */
[----:B------:R-:W-:Y:S01]  /*a290*/  BAR.SYNC.DEFER_BLOCKING 0x0 ;  /* 0x0000000000007b1d */ /* 0x000fe20000010000 */
[----:B------:R-:W-:-:S02]  /*a2a0*/  IMAD.MOV.U32 R146, RZ, RZ, R77 ;  /* 0x000000ffff927224 */ /* 0x000fc400078e004d */
        /* <DEDUP_REMOVED lines=18> */
[----:B------:R-:W-:Y:S01]  /*a3d0*/  FMUL R81, R103, R82 ;  /* 0x0000005267517220 */ /* 0x000fe20000400000 */
[----:B------:R-:W-:Y:S01]  /*a3e0*/  @!P3 FMUL R19, R19, 16777216 ;  /* 0x4b8000001313b820 */ /* 0x000fe20000400000 */
[----:B------:R-:W-:Y:S01]  /*a3f0*/  @!P3 FMUL R54, R54, 16777216 ;  /* 0x4b8000003636b820 */ /* 0x000fe20000400000 */
[----:B------:R-:W-:Y:S01]  /*a400*/  @!P3 FMUL R50, R50, 16777216 ;  /* 0x4b8000003232b820 */ /* 0x000fe20000400000 */
[C---:B------:R-:W-:Y:S01]  /*a410*/  FMUL R8, R140.reuse, R40 ;  /* 0x000000288c087220 */ /* 0x040fe20000400000 */
[----:B------:R-:W-:Y:S01]  /*a420*/  FMUL R13, R140, R36 ;  /* 0x000000248c0d7220 */ /* 0x000fe20000400000 */
[----:B------:R-:W-:Y:S01]  /*a430*/  @P2 FMUL R7, R7, 0.25 ;  /* 0x3e80000007072820 */ /* 0x000fe20000400000 */
[----:B------:R-:W-:Y:S01]  /*a440*/  @P2 FMUL R53, R53, 0.25 ;  /* 0x3e80000035352820 */ /* 0x000fe20000400000 */
[----:B------:R-:W-:Y:S01]  /*a450*/  FMUL R123, R123, R86 ;  /* 0x000000567b7b7220 */ /* 0x000fe20000400000 */
        /* <DEDUP_REMOVED lines=11> */
[----:B------:R-:W-:Y:S01]  /*a510*/  @!P3 FMUL R47, R47, 16777216 ;  /* 0x4b8000002f2fb820 */ /* 0x000fe20000400000 */
[----:B------:R-:W-:Y:S01]  /*a520*/  @!P3 FMUL R39, R39, 16777216 ;  /* 0x4b8000002727b820 */ /* 0x000fe20000400000 */
        /* <DEDUP_REMOVED lines=38> */
[----:B------:R-:W-:Y:S01]  /*a790*/  FMUL R99, R10, R154 ;  /* 0x0000009a0a637220 */ /* 0x000fe20000400000 */
[----:B------:R-:W-:Y:S01]  /*a7a0*/  F2FP.F16.F32.PACK_AB R12, R12, R37 ;  /* 0x000000250c0c723e */ /* 0x000fe200000000ff */
[----:B------:R-:W-:Y:S01]  /*a7b0*/  @!P4 FMUL R49, R49, 16777216 ;  /* 0x4b8000003131c820 */ /* 0x000fe20000400000 */
[----:B------:R-:W-:Y:S01]  /*a7c0*/  @!P4 FMUL R45, R45, 16777216 ;  /* 0x4b8000002d2dc820 */ /* 0x000fe20000400000 */
[C---:B------:R-:W-:Y:S01]  /*a7d0*/  FMUL R103, R10.reuse, R17 ;  /* 0x000000110a677220 */ /* 0x040fe20000400000 */
[----:B------:R-:W-:Y:S01]  /*a7e0*/  FMUL R154, R10, R55 ;  /* 0x000000370a9a7220 */ /* 0x000fe20000400000 */
[----:B------:R-:W-:Y:S01]  /*a7f0*/  @!P4 FMUL R9, R9, 16777216 ;  /* 0x4b8000000909c820 */ /* 0x000fe20000400000 */
[C---:B------:R-:W-:Y:S01]  /*a800*/  FMUL R48, R140.reuse, R48 ;  /* 0x000000308c307220 */ /* 0x040fe20000400000 */
[----:B------:R-:W-:Y:S01]  /*a810*/  FMUL R37, R140, R44 ;  /* 0x0000002c8c257220 */ /* 0x000fe20000400000 */
[C---:B------:R-:W-:Y:S01]  /*a820*/  FMUL R98, R10.reuse, R19 ;  /* 0x000000130a627220 */ /* 0x040fe20000400000 */
[C---:B------:R-:W-:Y:S01]  /*a830*/  FMUL R55, R10.reuse, R54 ;  /* 0x000000360a377220 */ /* 0x040fe20000400000 */
[----:B------:R-:W-:Y:S01]  /*a840*/  FMUL R17, R10, R50 ;  /* 0x000000320a117220 */ /* 0x000fe20000400000 */
[----:B------:R-:W-:Y:S01]  /*a850*/  @P2 FMUL R14, R14, 0.25 ;  /* 0x3e8000000e0e2820 */ /* 0x000fe20000400000 */
[----:B------:R-:W-:Y:S01]  /*a860*/  @!P4 FMUL R7, R7, 16777216 ;  /* 0x4b8000000707c820 */ /* 0x000fe20000400000 */
[----:B------:R-:W-:Y:S01]  /*a870*/  @!P4 FMUL R53, R53, 16777216 ;  /* 0x4b8000003535c820 */ /* 0x000fe20000400000 */
[C---:B------:R-:W-:Y:S01]  /*a880*/  FMUL R102, R10.reuse, R16 ;  /* 0x000000100a667220 */ /* 0x040fe20000400000 */
[C---:B------:R-:W-:Y:S01]  /*a890*/  FMUL R19, R10.reuse, R30 ;  /* 0x0000001e0a137220 */ /* 0x040fe20000400000 */
[C---:B------:R-:W-:Y:S01]  /*a8a0*/  FMUL R50, R10.reuse, R47 ;  /* 0x0000002f0a327220 */ /* 0x040fe20000400000 */
[----:B------:R-:W-:Y:S01]  /*a8b0*/  FMUL R54, R10, R39 ;  /* 0x000000270a367220 */ /* 0x000fe20000400000 */
[----:B------:R-:W-:Y:S01]  /*a8c0*/  F2FP.F16.F32.PACK_AB R8, R8, R13 ;  /* 0x0000000d0808723e */ /* 0x000fe200000000ff */
[----:B------:R-:W-:Y:S01]  /*a8d0*/  @P2 FMUL R52, R52, 0.25 ;  /* 0x3e80000034342820 */ /* 0x000fe20000400000 */
[----:B------:R-:W-:Y:S01]  /*a8e0*/  @P2 FMUL R28, R28, 0.25 ;  /* 0x3e8000001c1c2820 */ /* 0x000fe20000400000 */
[----:B------:R-:W-:Y:S01]  /*a8f0*/  @P2 FMUL R11, R11, 0.25 ;  /* 0x3e8000000b0b2820 */ /* 0x000fe20000400000 */
        /* <DEDUP_REMOVED lines=19> */
[C---:B------:R-:W-:Y:S01]  /*aa30*/  FMUL R36, R140.reuse, R45 ;  /* 0x0000002d8c247220 */ /* 0x040fe20000400000 */
[----:B------:R-:W0:Y:S01]  /*aa40*/  LDC R201, c[0x0][0x278] ;  /* 0x00009e00ffc97b82 */ /* 0x000e220000000800 */
[----:B------:R-:W-:Y:S01]  /*aa50*/  FMUL R10, R140, R9 ;  /* 0x000000098c0a7220 */ /* 0x000fe20000400000 */
[----:B------:R-:W-:Y:S01]  /*aa60*/  F2FP.F16.F32.PACK_AB R9, R48, R37 ;  /* 0x000000253009723e */ /* 0x000fe200000000ff */
[----:B------:R-:W-:Y:S01]  /*aa70*/  @!P4 FMUL R14, R14, 16777216 ;  /* 0x4b8000000e0ec820 */ /* 0x000fe20000400000 */
[C---:B------:R-:W-:Y:S01]  /*aa80*/  FMUL R7, R140.reuse, R7 ;  /* 0x000000078c077220 */ /* 0x040fe20000400000 */
[----:B------:R-:W-:Y:S01]  /*aa90*/  FMUL R38, R140, R53 ;  /* 0x000000358c267220 */ /* 0x000fe20000400000 */
[----:B------:R-:W-:Y:S01]  /*aaa0*/  @!P4 FMUL R52, R52, 16777216 ;  /* 0x4b8000003434c820 */ /* 0x000fe20000400000 */
[----:B------:R-:W-:-:S02]  /*aab0*/  IMAD.SHL.U32 R37, R20, 0x4, RZ ;  /* 0x0000000414257824 */ /* 0x000fc400078e00ff */
[----:B------:R-:W-:Y:S01]  /*aac0*/  @!P4 FMUL R28, R28, 16777216 ;  /* 0x4b8000001c1cc820 */ /* 0x000fe20000400000 */
[----:B------:R-:W-:Y:S01]  /*aad0*/  @!P4 FMUL R11, R11, 16777216 ;  /* 0x4b8000000b0bc820 */ /* 0x000fe20000400000 */
[----:B------:R-:W-:Y:S01]  /*aae0*/  F2FP.F16.F32.PACK_AB R13, R13, R36 ;  /* 0x000000240d0d723e */ /* 0x000fe200000000ff */
[C---:B------:R-:W-:Y:S01]  /*aaf0*/  FMUL R36, R140.reuse, R14 ;  /* 0x0000000e8c247220 */ /* 0x040fe20000400000 */
[C---:B------:R-:W-:Y:S01]  /*ab00*/  FMUL R15, R140.reuse, R52 ;  /* 0x000000348c0f7220 */ /* 0x040fe20000400000 */
[----:B------:R-:W-:Y:S01]  /*ab10*/  @P2 FMUL R29, R29, 0.25 ;  /* 0x3e8000001d1d2820 */ /* 0x000fe20000400000 */
[C---:B------:R-:W-:Y:S01]  /*ab20*/  FMUL R28, R140.reuse, R28 ;  /* 0x0000001c8c1c7220 */ /* 0x040fe20000400000 */
[----:B------:R-:W-:Y:S01]  /*ab30*/  FMUL R11, R140, R11 ;  /* 0x0000000b8c0b7220 */ /* 0x000fe20000400000 */
[----:B------:R-:W-:Y:S01]  /*ab40*/  F2FP.F16.F32.PACK_AB R14, R7, R38 ;  /* 0x00000026070e723e */ /* 0x000fe200000000ff */
[----:B------:R-:W-:Y:S01]  /*ab50*/  IMAD.IADD R108, R35, 0x1, -R108 ;  /* 0x00000001236c7824 */ /* 0x000fe200078e0a6c */
[----:B------:R-:W-:Y:S01]  /*ab60*/  LOP3.LUT R7, R37, 0x70, RZ, 0xc0, !PT ;  /* 0x0000007025077812 */ /* 0x000fe200078ec0ff */
[----:B------:R-:W-:Y:S01]  /*ab70*/  @!P4 FMUL R29, R29, 16777216 ;  /* 0x4b8000001d1dc820 */ /* 0x000fe20000400000 */
[----:B------:R-:W-:Y:S01]  /*ab80*/  F2FP.F16.F32.PACK_AB R17, R17, R46 ;  /* 0x0000002e1111723e */ /* 0x000fe200000000ff */
[----:B------:R-:W-:Y:S01]  /*ab90*/  FADD R44, R108, -1 ;  /* 0xbf8000006c2c7421 */ /* 0x000fe20000000000 */
[----:B------:R-:W-:Y:S01]  /*aba0*/  F2FP.F16.F32.PACK_AB R10, R10, R15 ;  /* 0x0000000f0a0a723e */ /* 0x000fe200000000ff */
[----:B------:R-:W-:Y:S01]  /*abb0*/  FMUL R15, R140, R29 ;  /* 0x0000001d8c0f7220 */ /* 0x000fe20000400000 */
[----:B------:R-:W-:Y:S01]  /*abc0*/  F2FP.F16.F32.PACK_AB R11, R28, R11 ;  /* 0x0000000b1c0b723e */ /* 0x000fe200000000ff */
[----:B------:R-:W-:Y:S01]  /*abd0*/  @P2 FMUL R27, R27, 0.25 ;  /* 0x3e8000001b1b2820 */ /* 0x000fe20000400000 */
[----:B------:R-:W-:Y:S01]  /*abe0*/  LOP3.LUT R104, R104, R7, RZ, 0x3c, !PT ;  /* 0x0000000768687212 */ /* 0x000fe200078e3cff */
[----:B------:R-:W-:Y:S01]  /*abf0*/  IMAD.IADD R106, R33, 0x1, -R106 ;  /* 0x00000001216a7824 */ /* 0x000fe200078e0a6a */
[----:B------:R-:W-:Y:S01]  /*ac00*/  MOV R46, 0x3dc6b27f ;  /* 0x3dc6b27f002e7802 */ /* 0x000fe20000000f00 */
[----:B------:R-:W-:Y:S01]  /*ac10*/  @!P4 FMUL R27, R27, 16777216 ;  /* 0x4b8000001b1bc820 */ /* 0x000fe20000400000 */
[----:B------:R-:W-:Y:S01]  /*ac20*/  SHF.R.U32.HI R108, RZ, 0x5, R20 ;  /* 0x00000005ff6c7819 */ /* 0x000fe20000011614 */
[----:B------:R1:W-:Y:S01]  /*ac30*/  STS.128 [R104+UR6], R8 ;  /* 0x0000000868007988 */ /* 0x0003e20008000c06 */
[----:B------:R-:W-:Y:S01]  /*ac40*/  F2FP.F16.F32.PACK_AB R15, R15, R36 ;  /* 0x000000240f0f723e */ /* 0x000fe200000000ff */
[----:B------:R-:W-:Y:S01]  /*ac50*/  FMUL R40, R140, R27 ;  /* 0x0000001b8c287220 */ /* 0x000fe20000400000 */
[----:B------:R-:W-:Y:S01]  /*ac60*/  SGXT.U32 R108, R108, 0x2 ;  /* 0x000000026c6c781a */ /* 0x000fe20000000000 */
[----:B------:R-:W-:Y:S01]  /*ac70*/  IMAD.IADD R107, R34, 0x1, -R107 ;  /* 0x00000001226b7824 */ /* 0x000fe200078e0a6b */
[----:B------:R-:W-:Y:S01]  /*ac80*/  F2FP.F16.F32.PACK_AB R16, R16, R39 ;  /* 0x000000271010723e */ /* 0x000fe200000000ff */
[----:B------:R2:W-:Y:S01]  /*ac90*/  STS.128 [R104+UR6+0x200], R12 ;  /* 0x0002000c68007988 */ /* 0x0005e20008000c06 */
[----:B------:R-:W-:Y:S01]  /*aca0*/  F2FP.F16.F32.PACK_AB R18, R18, R55 ;  /* 0x000000371212723e */ /* 0x000fe200000000ff */
[----:B0-----:R-:W-:Y:S01]  /*acb0*/  IMAD R108, R108, R201, RZ ;  /* 0x000000c96c6c7224 */ /* 0x001fe200078e02ff */
[----:B------:R-:W-:Y:S01]  /*acc0*/  F2FP.F16.F32.PACK_AB R19, R19, R142 ;  /* 0x0000008e1313723e */ /* 0x000fe200000000ff */
[----:B------:R-:W-:Y:S01]  /*acd0*/  FADD R107, R107, -1 ;  /* 0xbf8000006b6b7421 */ /* 0x000fe20000000000 */
[----:B------:R-:W-:Y:S01]  /*ace0*/  F2FP.F16.F32.PACK_AB R27, R31, R30 ;  /* 0x0000001e1f1b723e */ /* 0x000fe200000000ff */
[----:B------:R-:W-:Y:S01]  /*acf0*/  @P2 FMUL R22, R22, 0.25 ;  /* 0x3e80000016162820 */ /* 0x000fe20000400000 */
[----:B------:R-:W-:Y:S01]  /*ad00*/  F2FP.F16.F32.PACK_AB R31, R127, R128 ;  /* 0x000000807f1f723e */ /* 0x000fe200000000ff */
[----:B------:R0:W-:Y:S01]  /*ad10*/  STS.128 [R104+UR6+0x80], R16 ;  /* 0x0000801068007988 */ /* 0x0001e20008000c06 */
[----:B------:R-:W-:Y:S01]  /*ad20*/  F2FP.F16.F32.PACK_AB R30, R131, R132 ;  /* 0x00000084831e723e */ /* 0x000fe200000000ff */
[C---:B-1----:R-:W-:Y:S01]  /*ad30*/  FFMA.FTZ R11, R44.reuse, R46, -0.16845393180847167969 ;  /* 0xbe2c7f302c0b7423 */ /* 0x042fe2000001002e */
[----:B------:R-:W-:Y:S01]  /*ad40*/  F2FP.F16.F32.PACK_AB R8, R137, R166 ;  /* 0x000000a68908723e */ /* 0x000fe200000000ff */
[----:B------:R-:W-:Y:S01]  /*ad50*/  @P2 FMUL R153, R153, 0.25 ;  /* 0x3e80000099992820 */ /* 0x000fe20000400000 */
[----:B------:R-:W-:Y:S01]  /*ad60*/  F2FP.F16.F32.PACK_AB R9, R133, R136 ;  /* 0x000000888509723e */ /* 0x000fe200000000ff */
[----:B------:R-:W-:Y:S01]  /*ad70*/  FFMA.FTZ R11, R44, R11, 0.1716887056827545166 ;  /* 0x3e2fcf2a2c0b7423 */ /* 0x000fe2000001000b */
[----:B------:R-:W-:Y:S01]  /*ad80*/  F2FP.F16.F32.PACK_AB R10, R129, R130 ;  /* 0x00000082810a723e */ /* 0x000fe200000000ff */
[----:B------:R-:W-:Y:S01]  /*ad90*/  @P2 FMUL R152, R152, 0.25 ;  /* 0x3e80000098982820 */ /* 0x000fe20000400000 */
[----:B--2---:R-:W-:Y:S01]  /*ada0*/  F2FP.F16.F32.PACK_AB R12, R112, R123 ;  /* 0x0000007b700c723e */ /* 0x004fe200000000ff */
[----:B------:R-:W-:Y:S01]  /*adb0*/  FFMA.FTZ R13, R44, R11, -0.17900948226451873779 ;  /* 0xbe374e432c0d7423 */ /* 0x000fe2000001000b */
[----:B------:R-:W-:Y:S01]  /*adc0*/  F2FP.F16.F32.PACK_AB R11, R110, R125 ;  /* 0x0000007d6e0b723e */ /* 0x000fe200000000ff */
[----:B------:R-:W-:Y:S01]  /*add0*/  IMAD R110, R201, 0x4, R108 ;  /* 0x00000004c96e7824 */ /* 0x000fe200078e026c */
[----:B------:R-:W-:Y:S01]  /*ade0*/  F2FP.F16.F32.PACK_AB R14, R115, R116 ;  /* 0x00000074730e723e */ /* 0x000fe200000000ff */
[----:B------:R-:W-:Y:S01]  /*adf0*/  FFMA.FTZ R13, R44, R13, 0.20512372255325317383 ;  /* 0x3e520bf42c0d7423 */ /* 0x000fe2000001000d */
[----:B------:R-:W-:Y:S01]  /*ae00*/  F2FP.F16.F32.PACK_AB R28, R138, R165 ;  /* 0x000000a58a1c723e */ /* 0x000fe200000000ff */
[----:B------:R-:W-:Y:S01]  /*ae10*/  IMAD R112, R201, 0x4, R110 ;  /* 0x00000004c9707824 */ /* 0x000fe200078e026e */
[----:B0-----:R-:W-:Y:S01]  /*ae20*/  F2FP.F16.F32.PACK_AB R18, R111, R118 ;  /* 0x000000766f12723e */ /* 0x001fe200000000ff */
[----:B------:R-:W-:Y:S01]  /*ae30*/  FFMA.FTZ R15, R44, R13, -0.24046532809734344482 ;  /* 0xbe763c8b2c0f7423 */ /* 0x000fe2000001000d */
[----:B------:R-:W-:Y:S01]  /*ae40*/  F2FP.F16.F32.PACK_AB R13, R114, R119 ;  /* 0x00000077720d723e */ /* 0x000fe200000000ff */
[----:B------:R0:W-:Y:S01]  /*ae50*/  STS.128 [R104+UR6+0x300], R8 ;  /* 0x0003000868007988 */ /* 0x0001e20008000c06 */
[----:B------:R-:W-:Y:S01]  /*ae60*/  LEA R114, R201, R112, 0x2 ;  /* 0x00000070c9727211 */ /* 0x000fe200078e10ff */
[----:B------:R-:W-:Y:S01]  /*ae70*/  FFMA.FTZ R15, R44, R15, 0.28857114911079406738 ;  /* 0x3e93bf992c0f7423 */ /* 0x000fe2000001000f */
[----:B------:R-:W-:Y:S01]  /*ae80*/  F2FP.F16.F32.PACK_AB R16, R121, R126 ;  /* 0x0000007e7910723e */ /* 0x000fe200000000ff */
[----:B------:R-:W-:Y:S01]  /*ae90*/  @P2 FMUL R150, R150, 0.25 ;  /* 0x3e80000096962820 */ /* 0x000fe20000400000 */
[----:B------:R-:W-:Y:S01]  /*aea0*/  F2FP.F16.F32.PACK_AB R17, R117, R124 ;  /* 0x0000007c7511723e */ /* 0x000fe200000000ff */
[----:B------:R-:W-:-:S02]  /*aeb0*/  IMAD R116, R201, 0x4, R114 ;  /* 0x00000004c9747824 */ /* 0x000fc400078e0272 */
[----:B------:R-:W-:Y:S01]  /*aec0*/  FFMA.FTZ R19, R44, R15, -0.36067417263984680176 ;  /* 0xbeb8aa492c137423 */ /* 0x000fe2000001000f */
[----:B------:R-:W-:Y:S01]  /*aed0*/  F2FP.F16.F32.PACK_AB R15, R113, R122 ;  /* 0x0000007a710f723e */ /* 0x000fe200000000ff */
[----:B------:R-:W-:Y:S01]  /*aee0*/  @P2 FMUL R147, R147, 0.25 ;  /* 0x3e80000093932820 */ /* 0x000fe20000400000 */
[----:B------:R-:W-:Y:S01]  /*aef0*/  IMAD R118, R201, 0x4, R116 ;  /* 0x00000004c9767824 */ /* 0x000fe200078e0274 */
[----:B------:R-:W-:Y:S01]  /*af00*/  IADD3 R105, R32, -R105, RZ ;  /* 0x8000006920697210 */ /* 0x000fe20007ffe0ff */
[----:B------:R-:W-:Y:S01]  /*af10*/  @P2 FMUL R146, R146, 0.25 ;  /* 0x3e80000092922820 */ /* 0x000fe20000400000 */
[----:B------:R-:W-:Y:S01]  /*af20*/  F2FP.F16.F32.PACK_AB R29, R134, R135 ;  /* 0x00000087861d723e */ /* 0x000fe200000000ff */
[----:B------:R-:W-:Y:S01]  /*af30*/  @P2 FMUL R26, R26, 0.25 ;  /* 0x3e8000001a1a2820 */ /* 0x000fe20000400000 */
[----:B------:R-:W-:Y:S01]  /*af40*/  @P2 FMUL R23, R23, 0.25 ;  /* 0x3e80000017172820 */ /* 0x000fe20000400000 */
[C---:B0-----:R-:W-:Y:S01]  /*af50*/  FFMA.FTZ R9, R44.reuse, R19, 0.48089820146560668945 ;  /* 0x3ef6384a2c097423 */ /* 0x041fe20000010013 */
[----:B------:R-:W-:Y:S01]  /*af60*/  F2FP.F16.F32.PACK_AB R19, R109, R120 ;  /* 0x000000786d13723e */ /* 0x000fe200000000ff */
[----:B------:R-:W-:Y:S01]  /*af70*/  @P2 FMUL R21, R21, 0.25 ;  /* 0x3e80000015152820 */ /* 0x000fe20000400000 */
[----:B------:R-:W-:Y:S01]  /*af80*/  LEA R120, R201, R118, 0x2 ;  /* 0x00000076c9787211 */ /* 0x000fe200078e10ff */
[----:B------:R-:W-:Y:S01]  /*af90*/  FFMA.FTZ R9, R44, R9, -0.72134751081466674805 ;  /* 0xbf38aa3b2c097423 */ /* 0x000fe20000010009 */
[----:B------:R-:W-:Y:S01]  /*afa0*/  @P2 FMUL R145, R145, 0.25 ;  /* 0x3e80000091912820 */ /* 0x000fe20000400000 */
[----:B------:R-:W-:Y:S01]  /*afb0*/  @P2 FMUL R144, R144, 0.25 ;  /* 0x3e80000090902820 */ /* 0x000fe20000400000 */
[----:B------:R-:W-:Y:S01]  /*afc0*/  @P2 FMUL R149, R149, 0.25 ;  /* 0x3e80000095952820 */ /* 0x000fe20000400000 */
[----:B------:R-:W-:-:S02]  /*afd0*/  IMAD R122, R201, 0x4, R120 ;  /* 0x00000004c97a7824 */ /* 0x000fc400078e0278 */
[----:B------:R-:W-:Y:S01]  /*afe0*/  FMUL R9, R44, R9 ;  /* 0x000000092c097220 */ /* 0x000fe20000400000 */
[----:B------:R-:W-:Y:S01]  /*aff0*/  @P2 FMUL R148, R148, 0.25 ;  /* 0x3e80000094942820 */ /* 0x000fe20000400000 */
[----:B------:R-:W-:Y:S01]  /*b000*/  @P2 FMUL R25, R25, 0.25 ;  /* 0x3e80000019192820 */ /* 0x000fe20000400000 */
[----:B------:R-:W-:Y:S02]  /*b010*/  IMAD R126, R201, 0x4, R122 ;  /* 0x00000004c97e7824 */ /* 0x000fe400078e027a */
[----:B------:R-:W-:Y:S01]  /*b020*/  FMUL R9, R44, R9 ;  /* 0x000000092c097220 */ /* 0x000fe20000400000 */
[----:B------:R-:W-:Y:S01]  /*b030*/  @P2 FMUL R24, R24, 0.25 ;  /* 0x3e80000018182820 */ /* 0x000fe20000400000 */
[----:B------:R-:W-:Y:S01]  /*b040*/  FFMA.FTZ R8, R107, R46, -0.16845393180847167969 ;  /* 0xbe2c7f306b087423 */ /* 0x000fe2000001002e */
[----:B------:R-:W-:Y:S01]  /*b050*/  @!P4 FMUL R22, R22, 16777216 ;  /* 0x4b8000001616c820 */ /* 0x000fe20000400000 */
[----:B------:R-:W-:Y:S01]  /*b060*/  LEA R124, R201, R126, 0x2 ;  /* 0x0000007ec97c7211 */ /* 0x000fe200078e10ff */
[----:B------:R-:W-:Y:S01]  /*b070*/  FFMA.FTZ R44, R44, 1.4426950216293334961, R9 ;  /* 0x3fb8aa3b2c2c7823 */ /* 0x000fe20000010009 */
[----:B------:R-:W-:Y:S01]  /*b080*/  FADD R9, R106, -1 ;  /* 0xbf8000006a097421 */ /* 0x000fe20000000000 */
[----:B------:R-:W-:Y:S01]  /*b090*/  FADD R105, R105, -1 ;  /* 0xbf80000069697421 */ /* 0x000fe20000000000 */
[----:B------:R-:W-:Y:S01]  /*b0a0*/  @!P4 FMUL R153, R153, 16777216 ;  /* 0x4b8000009999c820 */ /* 0x000fe20000400000 */
[----:B------:R-:W-:-:S02]  /*b0b0*/  IMAD R128, R201, 0x4, R124 ;  /* 0x00000004c9807824 */ /* 0x000fc400078e027c */
[----:B------:R-:W-:Y:S01]  /*b0c0*/  @!P4 FMUL R152, R152, 16777216 ;  /* 0x4b8000009898c820 */ /* 0x000fe20000400000 */
[----:B------:R-:W-:Y:S01]  /*b0d0*/  @!P4 FMUL R150, R150, 16777216 ;  /* 0x4b8000009696c820 */ /* 0x000fe20000400000 */
[----:B------:R-:W-:Y:S01]  /*b0e0*/  @!P4 FMUL R147, R147, 16777216 ;  /* 0x4b8000009393c820 */ /* 0x000fe20000400000 */
[----:B------:R-:W-:Y:S02]  /*b0f0*/  IMAD R106, R201, 0x4, R128 ;  /* 0x00000004c96a7824 */ /* 0x000fe400078e0280 */
[----:B------:R-:W-:Y:S01]  /*b100*/  @!P4 FMUL R146, R146, 16777216 ;  /* 0x4b8000009292c820 */ /* 0x000fe20000400000 */
[----:B------:R-:W-:Y:S01]  /*b110*/  @!P4 FMUL R26, R26, 16777216 ;  /* 0x4b8000001a1ac820 */ /* 0x000fe20000400000 */
[----:B------:R-:W-:Y:S01]  /*b120*/  @!P4 FMUL R23, R23, 16777216 ;  /* 0x4b8000001717c820 */ /* 0x000fe20000400000 */
[----:B------:R-:W-:Y:S01]  /*b130*/  @!P4 FMUL R21, R21, 16777216 ;  /* 0x4b8000001515c820 */ /* 0x000fe20000400000 */
[----:B------:R-:W-:Y:S01]  /*b140*/  LEA R132, R201, R106, 0x2 ;  /* 0x0000006ac9847211 */ /* 0x000fe200078e10ff */
[----:B------:R-:W-:Y:S01]  /*b150*/  @!P4 FMUL R145, R145, 16777216 ;  /* 0x4b8000009191c820 */ /* 0x000fe20000400000 */
[----:B------:R-:W-:Y:S01]  /*b160*/  @!P4 FMUL R144, R144, 16777216 ;  /* 0x4b8000009090c820 */ /* 0x000fe20000400000 */
[----:B------:R-:W-:Y:S01]  /*b170*/  @!P4 FMUL R149, R149, 16777216 ;  /* 0x4b8000009595c820 */ /* 0x000fe20000400000 */
[----:B------:R-:W-:Y:S01]  /*b180*/  @!P4 FMUL R148, R148, 16777216 ;  /* 0x4b8000009494c820 */ /* 0x000fe20000400000 */
[----:B------:R-:W-:-:S02]  /*b190*/  IMAD R130, R201, 0x4, R132 ;  /* 0x00000004c9827824 */ /* 0x000fc400078e0284 */
[----:B------:R-:W-:Y:S01]  /*b1a0*/  @!P4 FMUL R25, R25, 16777216 ;  /* 0x4b8000001919c820 */ /* 0x000fe20000400000 */
[----:B------:R-:W-:Y:S01]  /*b1b0*/  @!P4 FMUL R24, R24, 16777216 ;  /* 0x4b8000001818c820 */ /* 0x000fe20000400000 */
[----:B------:R-:W-:Y:S01]  /*b1c0*/  FFMA.FTZ R8, R107, R8, 0.1716887056827545166 ;  /* 0x3e2fcf2a6b087423 */ /* 0x000fe20000010008 */
[----:B------:R-:W-:Y:S02]  /*b1d0*/  IMAD R138, R201, 0x4, R130 ;  /* 0x00000004c98a7824 */ /* 0x000fe400078e0282 */
[C---:B------:R-:W-:Y:S01]  /*b1e0*/  FMUL R37, R140.reuse, R22 ;  /* 0x000000168c257220 */ /* 0x040fe20000400000 */
[----:B------:R0:W-:Y:S01]  /*b1f0*/  STS.128 [R104+UR6+0x180], R12 ;  /* 0x0001800c68007988 */ /* 0x0001e20008000c06 */
[----:B------:R-:W-:Y:S01]  /*b200*/  FFMA.FTZ R10, R105, R46, -0.16845393180847167969 ;  /* 0xbe2c7f30690a7423 */ /* 0x000fe2000001002e */
[C---:B------:R-:W-:Y:S01]  /*b210*/  FMUL R39, R140.reuse, R153 ;  /* 0x000000998c277220 */ /* 0x040fe20000400000 */
[C---:B------:R-:W-:Y:S01]  /*b220*/  LEA R134, R201.reuse, R138, 0x2 ;  /* 0x0000008ac9867211 */ /* 0x040fe200078e10ff */
[C---:B------:R-:W-:Y:S01]  /*b230*/  FMUL R152, R140.reuse, R152 ;  /* 0x000000988c987220 */ /* 0x040fe20000400000 */
[C---:B------:R-:W-:Y:S01]  /*b240*/  FMUL R150, R140.reuse, R150 ;  /* 0x000000968c967220 */ /* 0x040fe20000400000 */
[C---:B------:R-:W-:Y:S01]  /*b250*/  FMUL R147, R140.reuse, R147 ;  /* 0x000000938c937220 */ /* 0x040fe20000400000 */
[----:B------:R-:W-:Y:S01]  /*b260*/  FMUL R38, R140, R146 ;  /* 0x000000928c267220 */ /* 0x000fe20000400000 */
[----:B------:R-:W-:-:S02]  /*b270*/  IMAD R136, R201, 0x4, R134 ;  /* 0x00000004c9887824 */ /* 0x000fc400078e0286 */
        /* <DEDUP_REMOVED lines=9> */
[----:B0-----:R-:W-:Y:S01]  /*b310*/  FFMA.FTZ R12, R9, R46, -0.16845393180847167969 ;  /* 0xbe2c7f30090c7423 */ /* 0x001fe2000001002e */
[----:B------:R-:W-:-:S02]  /*b320*/  IMAD R140, R201, 0x4, R136 ;  /* 0x00000004c98c7824 */ /* 0x000fc400078e0288 */
[----:B------:R-:W-:Y:S01]  /*b330*/  FFMA.FTZ R8, R107, R8, -0.17900948226451873779 ;  /* 0xbe374e436b087423 */ /* 0x000fe20000010008 */
[----:B------:R-:W-:Y:S01]  /*b340*/  FFMA.FTZ R10, R105, R10, 0.1716887056827545166 ;  /* 0x3e2fcf2a690a7423 */ /* 0x000fe2000001000a */
[----:B------:R-:W-:Y:S01]  /*b350*/  FFMA.FTZ R12, R9, R12, 0.1716887056827545166 ;  /* 0x3e2fcf2a090c7423 */ /* 0x000fe2000001000c */
[----:B------:R-:W-:Y:S01]  /*b360*/  F2FP.F16.F32.PACK_AB R26, R139, R154 ;  /* 0x0000009a8b1a723e */ /* 0x000fe200000000ff */
[----:B------:R-:W-:Y:S01]  /*b370*/  FFMA.FTZ R8, R107, R8, 0.20512372255325317383 ;  /* 0x3e520bf46b087423 */ /* 0x000fe20000010008 */
[----:B------:R-:W-:Y:S01]  /*b380*/  LEA R142, R201, R140, 0x2 ;  /* 0x0000008cc98e7211 */ /* 0x000fe200078e10ff */
[----:B------:R-:W-:Y:S01]  /*b390*/  FFMA.FTZ R10, R105, R10, -0.17900948226451873779 ;  /* 0xbe374e43690a7423 */ /* 0x000fe2000001000a */
[----:B------:R-:W-:Y:S01]  /*b3a0*/  FFMA.FTZ R12, R9, R12, -0.17900948226451873779 ;  /* 0xbe374e43090c7423 */ /* 0x000fe2000001000c */
[----:B------:R-:W-:Y:S01]  /*b3b0*/  FFMA.FTZ R8, R107, R8, -0.24046532809734344482 ;  /* 0xbe763c8b6b087423 */ /* 0x000fe20000010008 */
[----:B------:R-:W-:Y:S01]  /*b3c0*/  ISETP.GE.U32.AND P2, PT, R35, 0x7f800000, PT ;  /* 0x7f8000002300780c */ /* 0x000fe20003f46070 */
[----:B------:R-:W-:Y:S01]  /*b3d0*/  FFMA.FTZ R10, R105, R10, 0.20512372255325317383 ;  /* 0x3e520bf4690a7423 */ /* 0x000fe2000001000a */
[----:B------:R-:W-:-:S02]  /*b3e0*/  IMAD R146, R201, 0x4, R142 ;  /* 0x00000004c9927824 */ /* 0x000fc400078e028e */
[----:B------:R-:W-:Y:S01]  /*b3f0*/  FFMA.FTZ R12, R9, R12, 0.20512372255325317383 ;  /* 0x3e520bf4090c7423 */ /* 0x000fe2000001000c */
[----:B------:R-:W-:Y:S01]  /*b400*/  FFMA.FTZ R8, R107, R8, 0.28857114911079406738 ;  /* 0x3e93bf996b087423 */ /* 0x000fe20000010008 */
[----:B------:R-:W-:Y:S01]  /*b410*/  FFMA.FTZ R10, R105, R10, -0.24046532809734344482 ;  /* 0xbe763c8b690a7423 */ /* 0x000fe2000001000a */
[----:B------:R-:W-:Y:S02]  /*b420*/  IMAD R148, R201, 0x4, R146 ;  /* 0x00000004c9947824 */ /* 0x000fe400078e0292 */
[----:B------:R-:W-:Y:S01]  /*b430*/  FFMA.FTZ R12, R9, R12, -0.24046532809734344482 ;  /* 0xbe763c8b090c7423 */ /* 0x000fe2000001000c */
[----:B------:R-:W-:Y:S01]  /*b440*/  FFMA.FTZ R8, R107, R8, -0.36067417263984680176 ;  /* 0xbeb8aa496b087423 */ /* 0x000fe20000010008 */
[----:B------:R-:W-:Y:S01]  /*b450*/  FFMA.FTZ R10, R105, R10, 0.28857114911079406738 ;  /* 0x3e93bf99690a7423 */ /* 0x000fe2000001000a */
[----:B------:R-:W-:Y:S01]  /*b460*/  F2FP.F16.F32.PACK_AB R24, R47, R54 ;  /* 0x000000362f18723e */ /* 0x000fe200000000ff */
[----:B------:R-:W-:Y:S01]  /*b470*/  FFMA.FTZ R12, R9, R12, 0.28857114911079406738 ;  /* 0x3e93bf99090c7423 */ /* 0x000fe2000001000c */
[----:B------:R-:W-:Y:S01]  /*b480*/  LEA R154, R201, R148, 0x2 ;  /* 0x00000094c99a7211 */ /* 0x000fe200078e10ff */
[----:B------:R-:W-:Y:S01]  /*b490*/  FFMA.FTZ R8, R107, R8, 0.48089820146560668945 ;  /* 0x3ef6384a6b087423 */ /* 0x000fe20000010008 */
[----:B------:R-:W-:Y:S01]  /*b4a0*/  FFMA.FTZ R10, R105, R10, -0.36067417263984680176 ;  /* 0xbeb8aa49690a7423 */ /* 0x000fe2000001000a */
[----:B------:R-:W-:Y:S01]  /*b4b0*/  FFMA.FTZ R12, R9, R12, -0.36067417263984680176 ;  /* 0xbeb8aa49090c7423 */ /* 0x000fe2000001000c */
[----:B------:R-:W-:Y:S01]  /*b4c0*/  F2FP.F16.F32.PACK_AB R25, R51, R50 ;  /* 0x000000323319723e */ /* 0x000fe200000000ff */
[----:B------:R-:W-:-:S02]  /*b4d0*/  IMAD R158, R201, 0x4, R154 ;  /* 0x00000004c99e7824 */ /* 0x000fc400078e029a */
[----:B------:R-:W-:Y:S01]  /*b4e0*/  FFMA.FTZ R8, R107, R8, -0.72134751081466674805 ;  /* 0xbf38aa3b6b087423 */ /* 0x000fe20000010008 */
[----:B------:R-:W-:Y:S01]  /*b4f0*/  FFMA.FTZ R10, R105, R10, 0.48089820146560668945 ;  /* 0x3ef6384a690a7423 */ /* 0x000fe2000001000a */
[----:B------:R-:W-:Y:S01]  /*b500*/  FFMA.FTZ R12, R9, R12, 0.48089820146560668945 ;  /* 0x3ef6384a090c7423 */ /* 0x000fe2000001000c */
[----:B------:R-:W-:Y:S02]  /*b510*/  IMAD R162, R201, 0x4, R158 ;  /* 0x00000004c9a27824 */ /* 0x000fe400078e029e */
[----:B------:R-:W-:Y:S01]  /*b520*/  FMUL R8, R107, R8 ;  /* 0x000000086b087220 */ /* 0x000fe20000400000 */
[----:B------:R-:W-:Y:S01]  /*b530*/  FFMA.FTZ R10, R105, R10, -0.72134751081466674805 ;  /* 0xbf38aa3b690a7423 */ /* 0x000fe2000001000a */
[----:B------:R-:W-:Y:S01]  /*b540*/  ISETP.GE.U32.AND P1, PT, R32, 0x7f800000, PT ;  /* 0x7f8000002000780c */ /* 0x000fe20003f26070 */
[----:B------:R0:W-:Y:S01]  /*b550*/  STS.128 [R104+UR6+0x280], R24 ;  /* 0x0002801868007988 */ /* 0x0001e20008000c06 */
[----:B------:R-:W-:Y:S01]  /*b560*/  FFMA.FTZ R12, R9, R12, -0.72134751081466674805 ;  /* 0xbf38aa3b090c7423 */ /* 0x000fe2000001000c */
[----:B------:R-:W-:Y:S01]  /*b570*/  ISETP.GE.U32.AND P5, PT, R33, 0x7f800000, PT ;  /* 0x7f8000002100780c */ /* 0x000fe20003fa6070 */
[----:B------:R-:W-:Y:S01]  /*b580*/  IMAD R160, R201, 0x4, R162 ;  /* 0x00000004c9a07824 */ /* 0x000fe200078e02a2 */
[----:B------:R1:W-:Y:S01]  /*b590*/  STS.128 [R104+UR6+0x100], R28 ;  /* 0x0001001c68007988 */ /* 0x0003e20008000c06 */
[----:B------:R-:W-:Y:S01]  /*b5a0*/  FMUL R8, R107, R8 ;  /* 0x000000086b087220 */ /* 0x000fe20000400000 */
[----:B------:R-:W-:Y:S01]  /*b5b0*/  FMUL R10, R105, R10 ;  /* 0x0000000a690a7220 */ /* 0x000fe20000400000 */
[----:B------:R-:W-:Y:S01]  /*b5c0*/  FMUL R12, R9, R12 ;  /* 0x0000000c090c7220 */ /* 0x000fe20000400000 */
[----:B------:R-:W-:Y:S01]  /*b5d0*/  STS.128 [R104+UR6+0x380], R16 ;  /* 0x0003801068007988 */ /* 0x000fe20008000c06 */
[----:B------:R-:W-:Y:S01]  /*b5e0*/  FFMA.FTZ R107, R107, 1.4426950216293334961, R8 ;  /* 0x3fb8aa3b6b6b7823 */ /* 0x000fe20000010008 */
[----:B------:R-:W-:Y:S01]  /*b5f0*/  ISETP.GE.U32.AND P6, PT, R34, 0x7f800000, PT ;  /* 0x7f8000002200780c */ /* 0x000fe20003fc6070 */
[----:B------:R-:W-:Y:S01]  /*b600*/  FMUL R10, R105, R10 ;  /* 0x0000000a690a7220 */ /* 0x000fe20000400000 */
[----:B------:R-:W-:Y:S01]  /*b610*/  BAR.SYNC.DEFER_BLOCKING 0x0 ;  /* 0x0000000000007b1d */ /* 0x000fe20000010000 */
[----:B------:R-:W-:Y:S01]  /*b620*/  LEA R166, R201, R160, 0x2 ;  /* 0x000000a0c9a67211 */ /* 0x000fe200078e10ff */
[----:B------:R-:W-:Y:S01]  /*b630*/  FMUL R12, R9, R12 ;  /* 0x0000000c090c7220 */ /* 0x000fe20000400000 */
[----:B------:R-:W-:Y:S01]  /*b640*/  @P2 MOV R8, 0x7f800000 ;  /* 0x7f80000000082802 */ /* 0x000fe20000000f00 */
[----:B------:R-:W-:Y:S01]  /*b650*/  FFMA.FTZ R10, R105, 1.4426950216293334961, R10 ;  /* 0x3fb8aa3b690a7823 */ /* 0x000fe2000001000a */
[----:B------:R-:W-:Y:S01]  /*b660*/  LEA R156, R201, R166, 0x2 ;  /* 0x000000a6c99c7211 */ /* 0x000fe200078e10ff */
[----:B------:R-:W-:Y:S01]  /*b670*/  FADD R209, R209, R44 ;  /* 0x0000002cd1d17221 */ /* 0x000fe20000000000 */
[----:B------:R-:W-:Y:S01]  /*b680*/  FFMA.FTZ R9, R9, 1.4426950216293334961, R12 ;  /* 0x3fb8aa3b09097823 */ /* 0x000fe2000001000c */
[----:B------:R-:W-:Y:S01]  /*b690*/  @P2 FFMA.FTZ R209, R35, R8, +INF ;  /* 0x7f80000023d12423 */ /* 0x000fe20000010008 */
[----:B------:R-:W-:-:S02]  /*b6a0*/  @P1 IMAD.MOV.U32 R11, RZ, RZ, 0x7f800000 ;  /* 0x7f800000ff0b1424 */ /* 0x000fc400078e00ff */
[----:B------:R-:W-:Y:S01]  /*b6b0*/  FADD R207, R207, R10 ;  /* 0x0000000acfcf7221 */ /* 0x000fe20000000000 */
[----:B------:R-:W-:Y:S02]  /*b6c0*/  @P5 IMAD.MOV.U32 R8, RZ, RZ, 0x7f800000 ;  /* 0x7f800000ff085424 */ /* 0x000fe400078e00ff */
[----:B------:R-:W-:Y:S01]  /*b6d0*/  FADD R206, R206, R9 ;  /* 0x00000009cece7221 */ /* 0x000fe20000000000 */
[----:B------:R-:W-:Y:S02]  /*b6e0*/  IMAD R164, R201, 0x4, R156 ;  /* 0x00000004c9a47824 */ /* 0x000fe400078e029c */
[----:B------:R-:W-:Y:S01]  /*b6f0*/  @P1 FFMA.FTZ R207, R32, R11, +INF ;  /* 0x7f80000020cf1423 */ /* 0x000fe2000001000b */
[C---:B------:R-:W-:Y:S01]  /*b700*/  FSETP.NEU.AND P1, PT, R33.reuse, RZ, PT ;  /* 0x000000ff2100720b */ /* 0x040fe20003f2d000 */
[----:B------:R-:W-:Y:S01]  /*b710*/  @P5 FFMA.FTZ R206, R33, R8, +INF ;  /* 0x7f80000021ce5423 */ /* 0x000fe20000010008 */
[----:B------:R-:W-:Y:S01]  /*b720*/  F2FP.F16.F32.PACK_AB R33, R21, R144 ;  /* 0x000000901521723e */ /* 0x000fe200000000ff */
[----:B------:R-:W-:Y:S01]  /*b730*/  @P6 IMAD.MOV.U32 R9, RZ, RZ, 0x7f800000 ;  /* 0x7f800000ff096424 */ /* 0x000fe200078e00ff */
[----:B------:R-:W-:Y:S01]  /*b740*/  LOP3.LUT R212, R6, 0x40, RZ, 0x3c, !PT ;  /* 0x0000004006d47812 */ /* 0x000fe200078e3cff */
[----:B------:R-:W-:-:S02]  /*b750*/  IMAD R144, R201, 0x4, R164 ;  /* 0x00000004c9907824 */ /* 0x000fc400078e02a4 */
[----:B------:R-:W-:Y:S01]  /*b760*/  FADD R208, R208, R107 ;  /* 0x0000006bd0d07221 */ /* 0x000fe20000000000 */
[C---:B------:R-:W-:Y:S01]  /*b770*/  FSETP.NEU.AND P3, PT, R34.reuse, RZ, PT ;  /* 0x000000ff2200720b */ /* 0x040fe20003f6d000 */
[----:B------:R-:W-:Y:S01]  /*b780*/  @P6 FFMA.FTZ R208, R34, R9, +INF ;  /* 0x7f80000022d06423 */ /* 0x000fe20000010009 */
[----:B------:R-:W-:Y:S01]  /*b790*/  FSETP.NEU.AND P2, PT, R32, RZ, PT ;  /* 0x000000ff2000720b */ /* 0x000fe20003f4d000 */
[----:B------:R-:W-:Y:S01]  /*b7a0*/  LDS.128 R52, [R6+UR6+0x400] ;  /* 0x0004000606347984 */ /* 0x000fe20008000c00 */
[----:B------:R-:W-:Y:S01]  /*b7b0*/  F2FP.F16.F32.PACK_AB R32, R42, R45 ;  /* 0x0000002d2a20723e */ /* 0x000fe200000000ff */
[----:B------:R-:W2:Y:S01]  /*b7c0*/  LDC.64 R204, c[0x0][0x228] ;  /* 0x00008a00ffcc7b82 */ /* 0x000ea20000000a00 */
[----:B------:R-:W-:Y:S01]  /*b7d0*/  F2FP.F16.F32.PACK_AB R36, R36, R43 ;  /* 0x0000002b2424723e */ /* 0x000fe200000000ff */
[----:B------:R-:W-:Y:S01]  /*b7e0*/  LDS.128 R12, [R6+UR6+0xc00] ;  /* 0x000c0006060c7984 */ /* 0x000fe20008000c00 */
[----:B------:R-:W-:Y:S01]  /*b7f0*/  F2FP.F16.F32.PACK_AB R37, R37, R22 ;  /* 0x000000162525723e */ /* 0x000fe200000000ff */
[----:B------:R-:W-:Y:S01]  /*b800*/  ULDC.64 UR4, c[0x0][0x270] ;  /* 0x00009c0000047ab9 */ /* 0x000fe20000000a00 */
[----:B------:R-:W-:Y:S01]  /*b810*/  F2FP.F16.F32.PACK_AB R34, R40, R23 ;  /* 0x000000172822723e */ /* 0x000fe200000000ff */
[----:B------:R-:W-:Y:S01]  /*b820*/  LDS.128 R44, [R212+UR6] ;  /* 0x00000006d42c7984 */ /* 0x000fe20008000c00 */
[----:B------:R-:W-:Y:S01]  /*b830*/  F2FP.F16.F32.PACK_AB R38, R38, R41 ;  /* 0x000000292626723e */ /* 0x000fe200000000ff */
[----:B------:R-:W-:Y:S01]  /*b840*/  UIMAD UR4, UR7, UR4, URZ ;  /* 0x00000004070472a4 */ /* 0x000fe2000f8e023f */
[----:B------:R-:W-:Y:S01]  /*b850*/  LEA R168, R201, R144, 0x2 ;  /* 0x00000090c9a87211 */ /* 0x000fe200078e10ff */
[----:B------:R-:W3:Y:S01]  /*b860*/  LDS.128 R40, [R6+UR6] ;  /* 0x0000000606287984 */ /* 0x000ee20008000c00 */
[----:B------:R-:W-:Y:S01]  /*b870*/  F2FP.F16.F32.PACK_AB R39, R39, R150 ;  /* 0x000000962727723e */ /* 0x000fe200000000ff */
[----:B------:R-:W-:Y:S01]  /*b880*/  USHF.L.U32 UR8, UR4, 0x1, URZ ;  /* 0x0000000104087899 */ /* 0x000fe2000800063f */
[----:B------:R-:W-:Y:S01]  /*b890*/  FSETP.NEU.AND P4, PT, R35, RZ, PT ;  /* 0x000000ff2300720b */ /* 0x000fe20003f8d000 */
[----:B------:R-:W-:Y:S01]  /*b8a0*/  LDS.128 R20, [R6+UR6+0x800] ;  /* 0x0008000606147984 */ /* 0x000fe20008000c00 */
[----:B------:R-:W-:Y:S01]  /*b8b0*/  IMAD R150, R201, 0x4, R168 ;  /* 0x00000004c9967824 */ /* 0x000fe200078e02a8 */
[----:B------:R-:W-:-:S02]  /*b8c0*/  F2FP.F16.F32.PACK_AB R35, R152, R147 ;  /* 0x000000939823723e */ /* 0x000fc400000000ff */
[----:B------:R-:W4:Y:S01]  /*b8d0*/  LDS.128 R48, [R212+UR6+0x400] ;  /* 0x00040006d4307984 */ /* 0x000f220008000c00 */
[----:B------:R-:W-:Y:S01]  /*b8e0*/  IMAD R152, R201, 0x4, R150 ;  /* 0x00000004c9987824 */ /* 0x000fe200078e0296 */
[----:B0-----:R-:W-:Y:S02]  /*b8f0*/  F2FP.F16.F32.PACK_AB R25, R97, R98 ;  /* 0x000000626119723e */ /* 0x001fe400000000ff */
[----:B------:R-:W0:Y:S01]  /*b900*/  LDS.128 R16, [R212+UR6+0x800] ;  /* 0x00080006d4107984 */ /* 0x000e220008000c00 */
[----:B-1----:R-:W-:Y:S02]  /*b910*/  F2FP.F16.F32.PACK_AB R30, R92, R95 ;  /* 0x0000005f5c1e723e */ /* 0x002fe400000000ff */
[----:B------:R-:W-:Y:S01]  /*b920*/  LEA R98, R201, R152, 0x2 ;  /* 0x00000098c9627211 */ /* 0x000fe200078e10ff */
[----:B------:R-:W1:Y:S01]  /*b930*/  LDS.128 R8, [R212+UR6+0xc00] ;  /* 0x000c0006d4087984 */ /* 0x000e620008000c00 */
[----:B------:R-:W-:Y:S02]  /*b940*/  F2FP.F16.F32.PACK_AB R31, R88, R91 ;  /* 0x0000005b581f723e */ /* 0x000fe400000000ff */
[----:B------:R-:W-:Y:S01]  /*b950*/  F2FP.F16.F32.PACK_AB R24, R101, R102 ;  /* 0x000000666518723e */ /* 0x000fe200000000ff */
[----:B------:R-:W-:Y:S01]  /*b960*/  BAR.SYNC.DEFER_BLOCKING 0x0 ;  /* 0x0000000000007b1d */ /* 0x000fe20000010000 */
[----:B------:R-:W-:Y:S01]  /*b970*/  IMAD R92, R201, 0x4, R98 ;  /* 0x00000004c95c7824 */ /* 0x000fe200078e0262 */
[----:B------:R-:W-:-:S02]  /*b980*/  F2FP.F16.F32.PACK_AB R26, R93, R94 ;  /* 0x0000005e5d1a723e */ /* 0x000fc400000000ff */
[----:B------:R-:W-:Y:S01]  /*b990*/  F2FP.F16.F32.PACK_AB R27, R89, R90 ;  /* 0x0000005a591b723e */ /* 0x000fe200000000ff */
[----:B------:R-:W-:Y:S01]  /*b9a0*/  IMAD R88, R201, 0x4, R92 ;  /* 0x00000004c9587824 */ /* 0x000fe200078e025c */
[----:B------:R-:W-:Y:S02]  /*b9b0*/  F2FP.F16.F32.PACK_AB R68, R68, R69 ;  /* 0x000000454444723e */ /* 0x000fe400000000ff */
[----:B------:R-:W-:Y:S02]  /*b9c0*/  F2FP.F16.F32.PACK_AB R69, R64, R65 ;  /* 0x000000414045723e */ /* 0x000fe400000000ff */
[----:B------:R-:W-:Y:S02]  /*b9d0*/  F2FP.F16.F32.PACK_AB R28, R100, R103 ;  /* 0x00000067641c723e */ /* 0x000fe400000000ff */
[----:B------:R-:W-:Y:S02]  /*b9e0*/  F2FP.F16.F32.PACK_AB R29, R96, R99 ;  /* 0x00000063601d723e */ /* 0x000fe400000000ff */
[----:B------:R-:W-:Y:S01]  /*b9f0*/  FSEL R209, R209, -INF , P4 ;  /* 0xff800000d1d17808 */ /* 0x000fe20002000000 */
[----:B------:R5:W-:Y:S04]  /*ba00*/  STS.128 [R104+UR6], R32 ;  /* 0x0000002068007988 */ /* 0x000be80008000c06 */
[----:B------:R2:W-:Y:S04]  /*ba10*/  STS.128 [R104+UR6+0x200], R36 ;  /* 0x0002002468007988 */ /* 0x0005e80008000c06 */
[----:B------:R3:W-:Y:S04]  /*ba20*/  STS.128 [R104+UR6+0x80], R24 ;  /* 0x0000801868007988 */ /* 0x0007e80008000c06 */
[----:B------:R4:W-:Y:S01]  /*ba30*/  STS.128 [R104+UR6+0x280], R28 ;  /* 0x0002801c68007988 */ /* 0x0009e20008000c06 */
[----:B-----5:R-:W-:-:S02]  /*ba40*/  F2FP.F16.F32.PACK_AB R34, R83, R82 ;  /* 0x000000525322723e */ /* 0x020fc400000000ff */
[C---:B------:R-:W-:Y:S02]  /*ba50*/  LEA R82, R201.reuse, R88, 0x2 ;  /* 0x00000058c9527211 */ /* 0x040fe400078e10ff */
[----:B------:R-:W-:Y:S01]  /*ba60*/  F2FP.F16.F32.PACK_AB R35, R80, R81 ;  /* 0x000000515023723e */ /* 0x000fe200000000ff */
[----:B------:R-:W-:Y:S01]  /*ba70*/  IMAD R81, R252, UR5, RZ ;  /* 0x00000005fc517c24 */ /* 0x000fe2000f8e02ff */
[----:B------:R-:W-:Y:S01]  /*ba80*/  F2FP.F16.F32.PACK_AB R33, R84, R85 ;  /* 0x000000555421723e */ /* 0x000fe200000000ff */
[----:B------:R-:W-:Y:S01]  /*ba90*/  IMAD R80, R201, 0x4, R82 ;  /* 0x00000004c9507824 */ /* 0x000fe200078e0252 */
[----:B--2---:R-:W-:Y:S01]  /*baa0*/  F2FP.F16.F32.PACK_AB R38, R74, R75 ;  /* 0x0000004b4a26723e */ /* 0x004fe200000000ff */
[----:B---3--:R-:W-:Y:S01]  /*bab0*/  IMAD.SHL.U32 R25, R81, 0x2, RZ ;  /* 0x0000000251197824 */ /* 0x008fe200078e00ff */
[----:B------:R-:W-:Y:S01]  /*bac0*/  F2FP.F16.F32.PACK_AB R39, R72, R73 ;  /* 0x000000494827723e */ /* 0x000fe200000000ff */
[----:B------:R-:W-:Y:S01]  /*bad0*/  IMAD R84, R201, 0x4, R80 ;  /* 0x00000004c9547824 */ /* 0x000fe200078e0250 */
[----:B------:R-:W-:Y:S01]  /*bae0*/  F2FP.F16.F32.PACK_AB R37, R76, R77 ;  /* 0x0000004d4c25723e */ /* 0x000fe200000000ff */
[----:B------:R-:W-:Y:S01]  /*baf0*/  UIMAD.WIDE UR4, UR4, 0x2, URZ ;  /* 0x00000002040478a5 */ /* 0x000fe2000f8e023f */
[----:B------:R-:W-:Y:S01]  /*bb00*/  F2FP.F16.F32.PACK_AB R36, R78, R79 ;  /* 0x0000004f4e24723e */ /* 0x000fe200000000ff */
[----:B------:R-:W-:Y:S01]  /*bb10*/  IMAD.HI R24, R81, 0x2, RZ ;  /* 0x0000000251187827 */ /* 0x000fe200078e02ff */
[----:B------:R-:W-:-:S02]  /*bb20*/  LEA R74, R201, R84, 0x2 ;  /* 0x00000054c94a7211 */ /* 0x000fc400078e10ff */
[----:B------:R-:W-:Y:S01]  /*bb30*/  F2FP.F16.F32.PACK_AB R27, R61, R60 ;  /* 0x0000003c3d1b723e */ /* 0x000fe200000000ff */
[----:B------:R-:W-:Y:S01]  /*bb40*/  STS.128 [R104+UR6+0x300], R36 ;  /* 0x0003002468007988 */ /* 0x000fe20008000c06 */
[----:B------:R-:W-:Y:S01]  /*bb50*/  F2FP.F16.F32.PACK_AB R26, R62, R63 ;  /* 0x0000003f3e1a723e */ /* 0x000fe200000000ff */
[----:B------:R-:W-:Y:S01]  /*bb60*/  IMAD R72, R201, 0x4, R74 ;  /* 0x00000004c9487824 */ /* 0x000fe200078e024a */
[----:B------:R-:W-:Y:S01]  /*bb70*/  IADD3 R204, P5, P6, R25, UR8, R204 ;  /* 0x0000000819cc7c10 */ /* 0x000fe2000febe0cc */
[----:B------:R-:W-:Y:S01]  /*bb80*/  ULDC UR4, c[0x0][0x27c] ;  /* 0x00009f0000047ab9 */ /* 0x000fe20000000800 */
[----:B------:R-:W-:Y:S01]  /*bb90*/  F2FP.F16.F32.PACK_AB R25, R66, R67 ;  /* 0x000000434219723e */ /* 0x000fe200000000ff */
[----:B------:R-:W-:Y:S01]  /*bba0*/  UIMAD UR4, UR7, UR4, URZ ;  /* 0x00000004070472a4 */ /* 0x000fe2000f8e023f */
[C---:B------:R-:W-:Y:S02]  /*bbb0*/  LEA R76, R201.reuse, R72, 0x2 ;  /* 0x00000048c94c7211 */ /* 0x040fe400078e10ff */
[----:B------:R-:W-:Y:S01]  /*bbc0*/  F2FP.F16.F32.PACK_AB R32, R86, R87 ;  /* 0x000000575620723e */ /* 0x000fe200000000ff */
[----:B------:R-:W-:Y:S01]  /*bbd0*/  USHF.L.U32 UR7, UR4, 0x2, URZ ;  /* 0x0000000204077899 */ /* 0x000fe2000800063f */
[----:B------:R-:W-:Y:S01]  /*bbe0*/  IADD3.X R205, R24, UR5, R205, P5, P6 ;  /* 0x0000000518cd7c10 */ /* 0x000fe2000afec4cd */
[C---:B------:R-:W-:Y:S01]  /*bbf0*/  IMAD R78, R201.reuse, 0x4, R76 ;  /* 0x00000004c94e7824 */ /* 0x040fe200078e024c */
[----:B------:R-:W-:Y:S01]  /*bc00*/  F2FP.F16.F32.PACK_AB R24, R70, R71 ;  /* 0x000000474618723e */ /* 0x000fe200000000ff */
[----:B------:R2:W-:Y:S01]  /*bc10*/  STS.128 [R104+UR6+0x100], R32 ;  /* 0x0001002068007988 */ /* 0x0005e20008000c06 */
[----:B------:R-:W-:Y:S01]  /*bc20*/  F2FP.F16.F32.PACK_AB R70, R58, R59 ;  /* 0x0000003b3a46723e */ /* 0x000fe200000000ff */
[C---:B------:R-:W-:Y:S01]  /*bc30*/  IMAD R64, R201.reuse, 0x4, R78 ;  /* 0x00000004c9407824 */ /* 0x040fe200078e024e */
[----:B------:R-:W-:Y:S01]  /*bc40*/  F2FP.F16.F32.PACK_AB R71, R56, R57 ;  /* 0x000000393847723e */ /* 0x000fe200000000ff */
[----:B------:R3:W-:Y:S01]  /*bc50*/  STS.128 [R104+UR6+0x180], R24 ;  /* 0x0001801868007988 */ /* 0x0007e20008000c06 */
[----:B----4-:R-:W-:Y:S01]  /*bc60*/  LEA R28, P5, R108, R204, 0x1 ;  /* 0x000000cc6c1c7211 */ /* 0x010fe200078a08ff */
[----:B------:R-:W-:Y:S01]  /*bc70*/  UIMAD.WIDE UR4, UR4, 0x4, URZ ;  /* 0x00000004040478a5 */ /* 0x000fe2000f8e023f */
[C---:B------:R-:W-:Y:S01]  /*bc80*/  LEA R60, R201.reuse, R64, 0x2 ;  /* 0x00000040c93c7211 */ /* 0x040fe200078e10ff */
[----:B------:R4:W-:Y:S01]  /*bc90*/  STS.128 [R104+UR6+0x380], R68 ;  /* 0x0003804468007988 */ /* 0x0009e20008000c06 */
[----:B------:R-:W-:Y:S03]  /*bca0*/  BAR.SYNC.DEFER_BLOCKING 0x0 ;  /* 0x0000000000007b1d */ /* 0x000fe60000010000 */
[----:B------:R-:W-:Y:S01]  /*bcb0*/  IMAD R62, R201, 0x4, R60 ;  /* 0x00000004c93e7824 */ /* 0x000fe200078e023c */
[----:B------:R-:W-:-:S02]  /*bcc0*/  LEA R30, P6, R110, R204, 0x1 ;  /* 0x000000cc6e1e7211 */ /* 0x000fc400078c08ff */
[-C--:B------:R-:W-:Y:S01]  /*bcd0*/  LEA.HI.X.SX32 R29, R108, R205.reuse, 0x1, P5 ;  /* 0x000000cd6c1d7211 */ /* 0x080fe200028f0eff */
[C---:B------:R-:W-:Y:S01]  /*bce0*/  IMAD R66, R201.reuse, 0x4, R62 ;  /* 0x00000004c9427824 */ /* 0x040fe200078e023e */
[----:B--2---:R-:W-:Y:S02]  /*bcf0*/  LEA R32, P5, R112, R204, 0x1 ;  /* 0x000000cc70207211 */ /* 0x004fe400078a08ff */
[-C--:B------:R-:W-:Y:S02]  /*bd00*/  LEA.HI.X.SX32 R31, R110, R205.reuse, 0x1, P6 ;  /* 0x000000cd6e1f7211 */ /* 0x080fe400030f0eff */
[C---:B------:R-:W-:Y:S02]  /*bd10*/  LEA R86, R201.reuse, R66, 0x2 ;  /* 0x00000042c9567211 */ /* 0x040fe400078e10ff */
[-C--:B---3--:R-:W-:Y:S02]  /*bd20*/  LEA R24, P6, R114, R204.reuse, 0x1 ;  /* 0x000000cc72187211 */ /* 0x088fe400078c08ff */
[----:B------:R-:W-:Y:S01]  /*bd30*/  LEA.HI.X.SX32 R33, R112, R205, 0x1, P5 ;  /* 0x000000cd70217211 */ /* 0x000fe200028f0eff */
[----:B------:R-:W-:Y:S01]  /*bd40*/  IMAD R90, R201, 0x4, R86 ;  /* 0x00000004c95a7824 */ /* 0x000fe200078e0256 */
[----:B------:R-:W-:-:S02]  /*bd50*/  LEA R26, P5, R116, R204, 0x1 ;  /* 0x000000cc741a7211 */ /* 0x000fc400078a08ff */
[-C--:B------:R-:W-:Y:S01]  /*bd60*/  LEA.HI.X.SX32 R25, R114, R205.reuse, 0x1, P6 ;  /* 0x000000cd72197211 */ /* 0x080fe200030f0eff */
[C---:B----4-:R-:W-:Y:S01]  /*bd70*/  IMAD R68, R201.reuse, 0x4, R90 ;  /* 0x00000004c9447824 */ /* 0x050fe200078e025a */
[----:B------:R-:W-:Y:S02]  /*bd80*/  LEA R34, P6, R118, R204, 0x1 ;  /* 0x000000cc76227211 */ /* 0x000fe400078c08ff */
[-C--:B------:R-:W-:Y:S02]  /*bd90*/  LEA.HI.X.SX32 R27, R116, R205.reuse, 0x1, P5 ;  /* 0x000000cd741b7211 */ /* 0x080fe400028f0eff */
[----:B------:R-:W-:Y:S01]  /*bda0*/  LEA R70, R201, R68, 0x2 ;  /* 0x00000044c9467211 */ /* 0x000fe200078e10ff */
[----:B------:R2:W-:Y:S01]  /*bdb0*/  STG.E.U16 desc[UR10][R28.64], R40 ;  /* 0x000000281c007986 */ /* 0x0005e2000c10150a */
[----:B------:R-:W-:-:S03]  /*bdc0*/  LEA.HI.X.SX32 R35, R118, R205, 0x1, P6 ;  /* 0x000000cd76237211 */ /* 0x000fc600030f0eff */
[C---:B------:R-:W-:Y:S01]  /*bdd0*/  IMAD R94, R201.reuse, 0x4, R70 ;  /* 0x00000004c95e7824 */ /* 0x040fe200078e0246 */
[----:B------:R3:W-:Y:S03]  /*bde0*/  STG.E.U16 desc[UR10][R30.64], R44 ;  /* 0x0000002c1e007986 */ /* 0x0007e6000c10150a */
[----:B------:R-:W-:Y:S01]  /*bdf0*/  IMAD R96, R201, 0x4, R94 ;  /* 0x00000004c9607824 */ /* 0x000fe200078e025e */
[----:B------:R4:W-:Y:S01]  /*be00*/  STG.E.U16 desc[UR10][R32.64], R52 ;  /* 0x0000003420007986 */ /* 0x0009e2000c10150a */
[----:B--2---:R-:W-:-:S03]  /*be10*/  LEA R28, P5, R120, R204, 0x1 ;  /* 0x000000cc781c7211 */ /* 0x004fc600078a08ff */
[----:B------:R2:W-:Y:S01]  /*be20*/  STG.E.U16 desc[UR10][R24.64], R48 ;  /* 0x0000003018007986 */ /* 0x0005e2000c10150a */
[C---:B------:R-:W-:Y:S02]  /*be30*/  LEA R100, R201.reuse, R96, 0x2 ;  /* 0x00000060c9647211 */ /* 0x040fe400078e10ff */
[-C--:B------:R-:W-:Y:S01]  /*be40*/  LEA.HI.X.SX32 R29, R120, R205.reuse, 0x1, P5 ;  /* 0x000000cd781d7211 */ /* 0x080fe200028f0eff */
[----:B------:R5:W-:Y:S01]  /*be50*/  STG.E.U16 desc[UR10][R26.64], R20 ;  /* 0x000000141a007986 */ /* 0x000be2000c10150a */
[-C--:B---3--:R-:W-:Y:S01]  /*be60*/  LEA R30, P6, R122, R204.reuse, 0x1 ;  /* 0x000000cc7a1e7211 */ /* 0x088fe200078c08ff */
[C---:B------:R-:W-:Y:S01]  /*be70*/  IMAD R102, R201.reuse, 0x4, R100 ;  /* 0x00000004c9667824 */ /* 0x040fe200078e0264 */
[----:B------:R-:W-:Y:S01]  /*be80*/  PRMT R40, R40, 0x7632, R40 ;  /* 0x0000763228287816 */ /* 0x000fe20000000028 */
[----:B0-----:R-:W-:Y:S01]  /*be90*/  STG.E.U16 desc[UR10][R34.64], R16 ;  /* 0x0000001022007986 */ /* 0x001fe2000c10150a */
[----:B----4-:R-:W-:Y:S01]  /*bea0*/  LEA R32, P5, R126, R204, 0x1 ;  /* 0x000000cc7e207211 */ /* 0x010fe200078a08ff */
[----:B------:R-:W-:Y:S01]  /*beb0*/  IMAD R104, R201, 0x4, R102 ;  /* 0x00000004c9687824 */ /* 0x000fe200078e0266 */
[-C--:B------:R-:W-:Y:S01]  /*bec0*/  LEA.HI.X.SX32 R31, R122, R205.reuse, 0x1, P6 ;  /* 0x000000cd7a1f7211 */ /* 0x080fe200030f0eff */
[----:B------:R0:W-:Y:S01]  /*bed0*/  STG.E.U16 desc[UR10][R28.64], R12 ;  /* 0x0000000c1c007986 */ /* 0x0001e2000c10150a */
[----:B------:R-:W-:-:S02]  /*bee0*/  LEA.HI.X.SX32 R33, R126, R205, 0x1, P5 ;  /* 0x000000cd7e217211 */ /* 0x000fc400028f0eff */
[C---:B------:R-:W-:Y:S01]  /*bef0*/  LEA R108, R201.reuse, R104, 0x2 ;  /* 0x00000068c96c7211 */ /* 0x040fe200078e10ff */
[----:B-1----:R1:W-:Y:S01]  /*bf00*/  STG.E.U16 desc[UR10][R30.64], R8 ;  /* 0x000000081e007986 */ /* 0x0023e2000c10150a */
[-C--:B--2---:R-:W-:Y:S02]  /*bf10*/  LEA R24, P5, R124, R204.reuse, 0x1 ;  /* 0x000000cc7c187211 */ /* 0x084fe400078a08ff */
[-C--:B-----5:R-:W-:Y:S01]  /*bf20*/  LEA R26, P6, R128, R204.reuse, 0x1 ;  /* 0x000000cc801a7211 */ /* 0x0a0fe200078c08ff */
[C---:B------:R-:W-:Y:S01]  /*bf30*/  IMAD R110, R201.reuse, 0x4, R108 ;  /* 0x00000004c96e7824 */ /* 0x040fe200078e026c */
[-C--:B------:R-:W-:Y:S01]  /*bf40*/  LEA.HI.X.SX32 R25, R124, R205.reuse, 0x1, P5 ;  /* 0x000000cd7c197211 */ /* 0x080fe200028f0eff */
[----:B------:R-:W-:Y:S01]  /*bf50*/  STG.E.U16 desc[UR10][R32.64], R40 ;  /* 0x0000002820007986 */ /* 0x000fe2000c10150a */
[----:B------:R-:W-:Y:S01]  /*bf60*/  LEA.HI.X.SX32 R27, R128, R205, 0x1, P6 ;  /* 0x000000cd801b7211 */ /* 0x000fe200030f0eff */
[----:B------:R-:W-:Y:S01]  /*bf70*/  IMAD R112, R201, 0x4, R110 ;  /* 0x00000004c9707824 */ /* 0x000fe200078e026e */
[----:B0-----:R-:W-:-:S02]  /*bf80*/  LEA R28, P5, R106, R204, 0x1 ;  /* 0x000000cc6a1c7211 */ /* 0x001fc400078a08ff */
[----:B------:R-:W-:Y:S02]  /*bf90*/  PRMT R12, R44, 0x7632, R12 ;  /* 0x000076322c0c7816 */ /* 0x000fe4000000000c */
[----:B-1----:R-:W-:Y:S02]  /*bfa0*/  PRMT R8, R20, 0x7632, R8 ;  /* 0x0000763214087816 */ /* 0x002fe40000000008 */
[C---:B------:R-:W-:Y:S01]  /*bfb0*/  LEA R20, R201.reuse, R112, 0x2 ;  /* 0x00000070c9147211 */ /* 0x040fe200078e10ff */
[----:B------:R0:W-:Y:S01]  /*bfc0*/  STG.E.U16 desc[UR10][R24.64], R12 ;  /* 0x0000000c18007986 */ /* 0x0001e2000c10150a */
[----:B------:R-:W-:Y:S02]  /*bfd0*/  LEA R30, P6, R132, R204, 0x1 ;  /* 0x000000cc841e7211 */ /* 0x000fe400078c08ff */
[----:B------:R-:W-:Y:S01]  /*bfe0*/  LEA.HI.X.SX32 R29, R106, R205, 0x1, P5 ;  /* 0x000000cd6a1d7211 */ /* 0x000fe200028f0eff */
[----:B------:R-:W-:Y:S01]  /*bff0*/  IMAD R106, R201, 0x4, R20 ;  /* 0x00000004c96a7824 */ /* 0x000fe200078e0214 */
[----:B------:R-:W-:-:S02]  /*c000*/  PRMT R52, R52, 0x7632, R52 ;  /* 0x0000763234347816 */ /* 0x000fc40000000034 */
[----:B------:R-:W-:Y:S01]  /*c010*/  PRMT R48, R48, 0x7632, R48 ;  /* 0x0000763230307816 */ /* 0x000fe20000000030 */
[----:B------:R-:W-:Y:S01]  /*c020*/  IMAD R114, R201, 0x4, R106 ;  /* 0x00000004c9727824 */ /* 0x000fe200078e026a */
[----:B------:R-:W-:Y:S01]  /*c030*/  LEA.HI.X.SX32 R31, R132, R205, 0x1, P6 ;  /* 0x000000cd841f7211 */ /* 0x000fe200030f0eff */
[----:B------:R1:W-:Y:S01]  /*c040*/  STG.E.U16 desc[UR10][R26.64], R52 ;  /* 0x000000341a007986 */ /* 0x0003e2000c10150a */
[----:B0-----:R-:W-:-:S03]  /*c050*/  LEA R24, P5, R130, R204, 0x1 ;  /* 0x000000cc82187211 */ /* 0x001fc600078a08ff */
[----:B------:R0:W-:Y:S01]  /*c060*/  STG.E.U16 desc[UR10][R28.64], R48 ;  /* 0x000000301c007986 */ /* 0x0001e2000c10150a */
[----:B------:R-:W-:-:S03]  /*c070*/  LEA.HI.X.SX32 R25, R130, R205, 0x1, P5 ;  /* 0x000000cd82197211 */ /* 0x000fc600028f0eff */
[----:B------:R2:W-:Y:S01]  /*c080*/  STG.E.U16 desc[UR10][R30.64], R8 ;  /* 0x000000081e007986 */ /* 0x0005e2000c10150a */
[-C--:B-1----:R-:W-:Y:S02]  /*c090*/  LEA R26, P6, R138, R204.reuse, 0x1 ;  /* 0x000000cc8a1a7211 */ /* 0x082fe400078c08ff */
[----:B0-----:R-:W-:Y:S02]  /*c0a0*/  PRMT R29, R16, 0x7632, R29 ;  /* 0x00007632101d7816 */ /* 0x001fe4000000001d */
[----:B------:R-:W-:Y:S02]  /*c0b0*/  LEA R28, P5, R134, R204, 0x1 ;  /* 0x000000cc861c7211 */ /* 0x000fe400078a08ff */
[----:B--2---:R-:W-:Y:S01]  /*c0c0*/  PRMT R31, R12, 0x7632, R31 ;  /* 0x000076320c1f7816 */ /* 0x004fe2000000001f */
[----:B------:R0:W-:Y:S01]  /*c0d0*/  STG.E.U16 desc[UR10][R24.64], R29 ;  /* 0x0000001d18007986 */ /* 0x0001e2000c10150a */
[----:B------:R-:W-:Y:S02]  /*c0e0*/  LEA R12, R201, R114, 0x2 ;  /* 0x00000072c90c7211 */ /* 0x000fe400078e10ff */
[----:B------:R-:W-:-:S02]  /*c0f0*/  LEA.HI.X.SX32 R27, R138, R205, 0x1, P6 ;  /* 0x000000cd8a1b7211 */ /* 0x000fc400030f0eff */
[----:B------:R-:W-:Y:S01]  /*c100*/  LEA R30, P6, R136, R204, 0x1 ;  /* 0x000000cc881e7211 */ /* 0x000fe200078c08ff */
[C---:B------:R-:W-:Y:S02]  /*c110*/  IMAD R16, R201.reuse, 0x4, R12 ;  /* 0x00000004c9107824 */ /* 0x040fe400078e020c */
[----:B------:R1:W-:Y:S02]  /*c120*/  STG.E.U16 desc[UR10][R26.64], R31 ;  /* 0x0000001f1a007986 */ /* 0x0003e4000c10150a */
[C---:B------:R-:W-:Y:S01]  /*c130*/  IMAD R116, R201.reuse, 0x4, R16 ;  /* 0x00000004c9747824 */ /* 0x040fe200078e0210 */
[----:B0-----:R-:W-:Y:S02]  /*c140*/  PRMT R25, R8, 0x7632, R25 ;  /* 0x0000763208197816 */ /* 0x001fe40000000019 */
[----:B------:R-:W-:Y:S02]  /*c150*/  LEA.HI.X.SX32 R29, R134, R205, 0x1, P5 ;  /* 0x000000cd861d7211 */ /* 0x000fe400028f0eff */
[----:B------:R-:W-:-:S02]  /*c160*/  LEA R8, R201, R116, 0x2 ;  /* 0x00000074c9087211 */ /* 0x000fc400078e10ff */
[-C--:B------:R-:W-:Y:S01]  /*c170*/  LEA R32, P5, R140, R204.reuse, 0x1 ;  /* 0x000000cc8c207211 */ /* 0x080fe200078a08ff */
[----:B------:R0:W-:Y:S01]  /*c180*/  STG.E.U16 desc[UR10][R28.64], R25 ;  /* 0x000000191c007986 */ /* 0x0001e2000c10150a */
[-C--:B-1----:R-:W-:Y:S01]  /*c190*/  LEA.HI.X.SX32 R31, R136, R205.reuse, 0x1, P6 ;  /* 0x000000cd881f7211 */ /* 0x082fe200030f0eff */
[C---:B------:R-:W-:Y:S01]  /*c1a0*/  IMAD R118, R201.reuse, 0x4, R8 ;  /* 0x00000004c9767824 */ /* 0x040fe200078e0208 */
[-C--:B------:R-:W-:Y:S02]  /*c1b0*/  LEA.HI.X.SX32 R33, R140, R205.reuse, 0x1, P5 ;  /* 0x000000cd8c217211 */ /* 0x080fe400028f0eff */
[-C--:B------:R-:W-:Y:S01]  /*c1c0*/  LEA R26, P5, R146, R204.reuse, 0x1 ;  /* 0x000000cc921a7211 */ /* 0x080fe200078a08ff */
[----:B------:R-:W-:Y:S01]  /*c1d0*/  IMAD R120, R201, 0x4, R118 ;  /* 0x00000004c9787824 */ /* 0x000fe200078e0276 */
[----:B------:R-:W-:Y:S01]  /*c1e0*/  LEA R24, P6, R142, R204, 0x1 ;  /* 0x000000cc8e187211 */ /* 0x000fe200078c08ff */
[----:B------:R1:W-:Y:S01]  /*c1f0*/  STG.E.U16 desc[UR10][R30.64], R41 ;  /* 0x000000291e007986 */ /* 0x0003e2000c10150a */
[----:B------:R-:W-:-:S02]  /*c200*/  LEA.HI.X.SX32 R27, R146, R205, 0x1, P5 ;  /* 0x000000cd921b7211 */ /* 0x000fc400028f0eff */
[C---:B------:R-:W-:Y:S01]  /*c210*/  LEA R122, R201.reuse, R120, 0x2 ;  /* 0x00000078c97a7211 */ /* 0x040fe200078e10ff */
[----:B------:R2:W-:Y:S01]  /*c220*/  STG.E.U16 desc[UR10][R32.64], R45 ;  /* 0x0000002d20007986 */ /* 0x0005e2000c10150a */
[-C--:B0-----:R-:W-:Y:S02]  /*c230*/  LEA.HI.X.SX32 R25, R142, R205.reuse, 0x1, P6 ;  /* 0x000000cd8e197211 */ /* 0x081fe400030f0eff */
[-C--:B------:R-:W-:Y:S01]  /*c240*/  LEA R28, P5, R154, R204.reuse, 0x1 ;  /* 0x000000cc9a1c7211 */ /* 0x080fe200078a08ff */
[C---:B------:R-:W-:Y:S01]  /*c250*/  IMAD R124, R201.reuse, 0x4, R122 ;  /* 0x00000004c97c7824 */ /* 0x040fe200078e027a */
[-C--:B------:R-:W-:Y:S01]  /*c260*/  LEA R34, P6, R148, R204.reuse, 0x1 ;  /* 0x000000cc94227211 */ /* 0x080fe200078c08ff */
[----:B------:R0:W-:Y:S01]  /*c270*/  STG.E.U16 desc[UR10][R24.64], R53 ;  /* 0x0000003518007986 */ /* 0x0001e2000c10150a */
[-C--:B------:R-:W-:Y:S01]  /*c280*/  LEA.HI.X.SX32 R29, R154, R205.reuse, 0x1, P5 ;  /* 0x000000cd9a1d7211 */ /* 0x080fe200028f0eff */
[----:B------:R-:W-:Y:S01]  /*c290*/  IMAD R126, R201, 0x4, R124 ;  /* 0x00000004c97e7824 */ /* 0x000fe200078e027c */
[----:B------:R-:W-:Y:S01]  /*c2a0*/  LEA.HI.X.SX32 R35, R148, R205, 0x1, P6 ;  /* 0x000000cd94237211 */ /* 0x000fe200030f0eff */
[----:B------:R3:W-:Y:S01]  /*c2b0*/  STG.E.U16 desc[UR10][R26.64], R49 ;  /* 0x000000311a007986 */ /* 0x0007e2000c10150a */
[----:B-1----:R-:W-:-:S02]  /*c2c0*/  LEA R30, P6, R158, R204, 0x1 ;  /* 0x000000cc9e1e7211 */ /* 0x002fc400078c08ff */
[C---:B------:R-:W-:Y:S01]  /*c2d0*/  LEA R128, R201.reuse, R126, 0x2 ;  /* 0x0000007ec9807211 */ /* 0x040fe200078e10ff */
[----:B------:R1:W-:Y:S01]  /*c2e0*/  STG.E.U16 desc[UR10][R34.64], R21 ;  /* 0x0000001522007986 */ /* 0x0003e2000c10150a */
[-C--:B--2---:R-:W-:Y:S02]  /*c2f0*/  LEA R32, P5, R162, R204.reuse, 0x1 ;  /* 0x000000cca2207211 */ /* 0x084fe400078a08ff */
[-C--:B------:R-:W-:Y:S01]  /*c300*/  LEA.HI.X.SX32 R31, R158, R205.reuse, 0x1, P6 ;  /* 0x000000cd9e1f7211 */ /* 0x080fe200030f0eff */
[C---:B------:R-:W-:Y:S01]  /*c310*/  IMAD R130, R201.reuse, 0x4, R128 ;  /* 0x00000004c9827824 */ /* 0x040fe200078e0280 */
[-C--:B------:R-:W-:Y:S01]  /*c320*/  LEA.HI.X.SX32 R33, R162, R205.reuse, 0x1, P5 ;  /* 0x000000cda2217211 */ /* 0x080fe200028f0eff */
[----:B------:R2:W-:Y:S01]  /*c330*/  STG.E.U16 desc[UR10][R28.64], R17 ;  /* 0x000000111c007986 */ /* 0x0005e2000c10150a */
[-C--:B0-----:R-:W-:Y:S01]  /*c340*/  LEA R24, P5, R160, R204.reuse, 0x1 ;  /* 0x000000cca0187211 */ /* 0x081fe200078a08ff */
[----:B------:R-:W-:Y:S01]  /*c350*/  IMAD R132, R201, 0x4, R130 ;  /* 0x00000004c9847824 */ /* 0x000fe200078e0282 */
[----:B---3--:R-:W-:Y:S01]  /*c360*/  LEA R26, P6, R166, R204, 0x1 ;  /* 0x000000cca61a7211 */ /* 0x008fe200078c08ff */
[----:B------:R-:W-:Y:S01]  /*c370*/  STG.E.U16 desc[UR10][R30.64], R13 ;  /* 0x0000000d1e007986 */ /* 0x000fe2000c10150a */
[----:B------:R-:W-:-:S02]  /*c380*/  LEA.HI.X.SX32 R25, R160, R205, 0x1, P5 ;  /* 0x000000cda0197211 */ /* 0x000fc400028f0eff */
[----:B------:R-:W-:Y:S01]  /*c390*/  LEA R134, R201, R132, 0x2 ;  /* 0x00000084c9867211 */ /* 0x000fe200078e10ff */
[----:B------:R-:W-:Y:S01]  /*c3a0*/  STG.E.U16 desc[UR10][R32.64], R9 ;  /* 0x0000000920007986 */ /* 0x000fe2000c10150a */
[----:B------:R-:W-:Y:S02]  /*c3b0*/  PRMT R41, R41, 0x7632, R41 ;  /* 0x0000763229297816 */ /* 0x000fe40000000029 */
[----:B------:R-:W-:Y:S01]  /*c3c0*/  PRMT R45, R45, 0x7632, R45 ;  /* 0x000076322d2d7816 */ /* 0x000fe2000000002d */
[C---:B------:R-:W-:Y:S01]  /*c3d0*/  IMAD R136, R201.reuse, 0x4, R134 ;  /* 0x00000004c9887824 */ /* 0x040fe200078e0286 */
[-C--:B------:R-:W-:Y:S01]  /*c3e0*/  LEA.HI.X.SX32 R27, R166, R205.reuse, 0x1, P6 ;  /* 0x000000cda61b7211 */ /* 0x080fe200030f0eff */
[----:B------:R0:W-:Y:S01]  /*c3f0*/  STG.E.U16 desc[UR10][R24.64], R41 ;  /* 0x0000002918007986 */ /* 0x0001e2000c10150a */
[-C--:B------:R-:W-:Y:S01]  /*c400*/  LEA R36, P6, R164, R204.reuse, 0x1 ;  /* 0x000000cca4247211 */ /* 0x080fe200078c08ff */
[----:B------:R-:W-:Y:S01]  /*c410*/  IMAD R138, R201, 0x4, R136 ;  /* 0x00000004c98a7824 */ /* 0x000fe200078e0288 */
[----:B-1----:R-:W-:Y:S01]  /*c420*/  LEA R34, P5, R156, R204, 0x1 ;  /* 0x000000cc9c227211 */ /* 0x002fe200078a08ff */
[----:B------:R1:W-:Y:S01]  /*c430*/  STG.E.U16 desc[UR10][R26.64], R45 ;  /* 0x0000002d1a007986 */ /* 0x0003e2000c10150a */
[----:B------:R-:W-:-:S02]  /*c440*/  LEA.HI.X.SX32 R37, R164, R205, 0x1, P6 ;  /* 0x000000cda4257211 */ /* 0x000fc400030f0eff */
[-C--:B------:R-:W-:Y:S02]  /*c450*/  LEA.HI.X.SX32 R35, R156, R205.reuse, 0x1, P5 ;  /* 0x000000cd9c237211 */ /* 0x080fe400028f0eff */
[----:B------:R-:W-:Y:S02]  /*c460*/  LEA R140, R201, R138, 0x2 ;  /* 0x0000008ac98c7211 */ /* 0x000fe400078e10ff */
[----:B--2---:R-:W-:Y:S02]  /*c470*/  PRMT R17, R53, 0x7632, R17 ;  /* 0x0000763235117816 */ /* 0x004fe40000000011 */
[-C--:B0-----:R-:W-:Y:S01]  /*c480*/  LEA R24, P5, R144, R204.reuse, 0x1 ;  /* 0x000000cc90187211 */ /* 0x081fe200078a08ff */
[----:B------:R-:W-:Y:S01]  /*c490*/  IMAD R142, R201, 0x4, R140 ;  /* 0x00000004c98e7824 */ /* 0x000fe200078e028c */
[----:B------:R-:W-:Y:S01]  /*c4a0*/  PRMT R49, R49, 0x7632, R49 ;  /* 0x0000763231317816 */ /* 0x000fe20000000031 */
[----:B------:R0:W-:Y:S01]  /*c4b0*/  STG.E.U16 desc[UR10][R34.64], R17 ;  /* 0x0000001122007986 */ /* 0x0001e2000c10150a */
[----:B-1----:R-:W-:Y:S01]  /*c4c0*/  LEA R26, P6, R168, R204, 0x1 ;  /* 0x000000cca81a7211 */ /* 0x002fe200078c08ff */
[----:B------:R-:W-:Y:S01]  /*c4d0*/  IMAD R146, R201, 0x4, R142 ;  /* 0x00000004c9927824 */ /* 0x000fe200078e028e */
[-C--:B------:R-:W-:Y:S01]  /*c4e0*/  LEA.HI.X.SX32 R25, R144, R205.reuse, 0x1, P5 ;  /* 0x000000cd90197211 */ /* 0x080fe200028f0eff */
[----:B------:R1:W-:Y:S01]  /*c4f0*/  STG.E.U16 desc[UR10][R36.64], R49 ;  /* 0x0000003124007986 */ /* 0x0003e2000c10150a */
[----:B------:R-:W-:-:S02]  /*c500*/  LEA.HI.X.SX32 R27, R168, R205, 0x1, P6 ;  /* 0x000000cda81b7211 */ /* 0x000fc400030f0eff */
[-C--:B------:R-:W-:Y:S02]  /*c510*/  LEA R30, P6, R152, R204.reuse, 0x1 ;  /* 0x000000cc981e7211 */ /* 0x080fe400078c08ff */
[-C--:B------:R-:W-:Y:S02]  /*c520*/  LEA R28, P5, R150, R204.reuse, 0x1 ;  /* 0x000000cc961c7211 */ /* 0x080fe400078a08ff */
[-C--:B------:R-:W-:Y:S02]  /*c530*/  LEA.HI.X.SX32 R31, R152, R205.reuse, 0x1, P6 ;  /* 0x000000cd981f7211 */ /* 0x080fe400030f0eff */
[-C--:B0-----:R-:W-:Y:S02]  /*c540*/  LEA R34, P6, R92, R204.reuse, 0x1 ;  /* 0x000000cc5c227211 */ /* 0x081fe400078c08ff */
[----:B------:R-:W-:Y:S02]  /*c550*/  LEA.HI.X.SX32 R29, R150, R205, 0x1, P5 ;  /* 0x000000cd961d7211 */ /* 0x000fe400028f0eff */
[----:B------:R-:W-:-:S02]  /*c560*/  LEA R32, P5, R98, R204, 0x1 ;  /* 0x000000cc62207211 */ /* 0x000fc400078a08ff */
[-C--:B------:R-:W-:Y:S02]  /*c570*/  LEA.HI.X.SX32 R35, R92, R205.reuse, 0x1, P6 ;  /* 0x000000cd5c237211 */ /* 0x080fe400030f0eff */
[----:B------:R-:W-:Y:S02]  /*c580*/  LEA R38, P6, R82, R204, 0x1 ;  /* 0x000000cc52267211 */ /* 0x000fe400078c08ff */
[C---:B------:R-:W-:Y:S02]  /*c590*/  LEA R148, R201.reuse, R146, 0x2 ;  /* 0x00000092c9947211 */ /* 0x040fe400078e10ff */
[-C--:B------:R-:W-:Y:S02]  /*c5a0*/  LEA.HI.X.SX32 R33, R98, R205.reuse, 0x1, P5 ;  /* 0x000000cd62217211 */ /* 0x080fe400028f0eff */
[----:B-1----:R-:W-:Y:S01]  /*c5b0*/  LEA R36, P5, R88, R204, 0x1 ;  /* 0x000000cc58247211 */ /* 0x002fe200078a08ff */
[----:B------:R-:W-:Y:S01]  /*c5c0*/  IMAD R144, R201, 0x4, R148 ;  /* 0x00000004c9907824 */ /* 0x000fe200078e0294 */
[----:B------:R-:W-:-:S02]  /*c5d0*/  LEA.HI.X.SX32 R39, R82, R205, 0x1, P6 ;  /* 0x000000cd52277211 */ /* 0x000fc400030f0eff */
[-C--:B------:R-:W-:Y:S01]  /*c5e0*/  LEA R44, P6, R84, R204.reuse, 0x1 ;  /* 0x000000cc542c7211 */ /* 0x080fe200078c08ff */
[----:B------:R-:W-:Y:S01]  /*c5f0*/  IMAD R150, R201, 0x4, R144 ;  /* 0x00000004c9967824 */ /* 0x000fe200078e0290 */
[-C--:B------:R-:W-:Y:S02]  /*c600*/  LEA.HI.X.SX32 R37, R88, R205.reuse, 0x1, P5 ;  /* 0x000000cd58257211 */ /* 0x080fe400028f0eff */
[-C--:B------:R-:W-:Y:S02]  /*c610*/  LEA R40, P5, R80, R204.reuse, 0x1 ;  /* 0x000000cc50287211 */ /* 0x080fe400078a08ff */
[-C--:B------:R-:W-:Y:S02]  /*c620*/  LEA.HI.X.SX32 R45, R84, R205.reuse, 0x1, P6 ;  /* 0x000000cd542d7211 */ /* 0x080fe400030f0eff */
[----:B------:R-:W-:Y:S02]  /*c630*/  LEA R56, P6, R72, R204, 0x1 ;  /* 0x000000cc48387211 */ /* 0x000fe400078c08ff */
[----:B------:R-:W-:-:S02]  /*c640*/  LEA.HI.X.SX32 R41, R80, R205, 0x1, P5 ;  /* 0x000000cd50297211 */ /* 0x000fc400028f0eff */
[-C--:B------:R-:W-:Y:S02]  /*c650*/  LEA R52, P5, R74, R204.reuse, 0x1 ;  /* 0x000000cc4a347211 */ /* 0x080fe400078a08ff */
[-C--:B------:R-:W-:Y:S02]  /*c660*/  LEA.HI.X.SX32 R57, R72, R205.reuse, 0x1, P6 ;  /* 0x000000cd48397211 */ /* 0x080fe400030f0eff */
[----:B------:R-:W-:Y:S02]  /*c670*/  LEA R216, P6, R78, R204, 0x1 ;  /* 0x000000cc4ed87211 */ /* 0x000fe400078c08ff */
[C---:B------:R-:W-:Y:S02]  /*c680*/  LEA R152, R201.reuse, R150, 0x2 ;  /* 0x00000096c9987211 */ /* 0x040fe400078e10ff */
[-C--:B------:R-:W-:Y:S02]  /*c690*/  LEA.HI.X.SX32 R53, R74, R205.reuse, 0x1, P5 ;  /* 0x000000cd4a357211 */ /* 0x080fe400028f0eff */
[----:B------:R-:W-:Y:S01]  /*c6a0*/  LEA R58, P5, R76, R204, 0x1 ;  /* 0x000000cc4c3a7211 */ /* 0x000fe200078a08ff */
        /* <DEDUP_REMOVED lines=9> */
[----:B------:R-:W-:Y:S02]  /*c740*/  LEA R222, P5, R62, R204, 0x1 ;  /* 0x000000cc3ede7211 */ /* 0x000fe400078a08ff */
[-C--:B------:R-:W-:Y:S02]  /*c750*/  LEA.HI.X.SX32 R225, R66, R205.reuse, 0x1, P6 ;  /* 0x000000cd42e17211 */ /* 0x080fe400030f0eff */
[C---:B------:R-:W-:Y:S02]  /*c760*/  LEA R158, R201.reuse, R156, 0x2 ;  /* 0x0000009cc99e7211 */ /* 0x040fe400078e10ff */
[-C--:B------:R-:W-:Y:S02]  /*c770*/  LEA R228, P6, R90, R204.reuse, 0x1 ;  /* 0x000000cc5ae47211 */ /* 0x080fe400078c08ff */
[----:B------:R-:W-:Y:S01]  /*c780*/  LEA.HI.X.SX32 R223, R62, R205, 0x1, P5 ;  /* 0x000000cd3edf7211 */ /* 0x000fe200028f0eff */
[----:B------:R-:W-:Y:S01]  /*c790*/  IMAD R160, R201, 0x4, R158 ;  /* 0x00000004c9a07824 */ /* 0x000fe200078e029e */
[----:B------:R-:W-:-:S02]  /*c7a0*/  LEA R226, P5, R86, R204, 0x1 ;  /* 0x000000cc56e27211 */ /* 0x000fc400078a08ff */
[-C--:B------:R-:W-:Y:S01]  /*c7b0*/  LEA.HI.X.SX32 R229, R90, R205.reuse, 0x1, P6 ;  /* 0x000000cd5ae57211 */ /* 0x080fe200030f0eff */
[----:B------:R-:W-:Y:S01]  /*c7c0*/  IMAD R162, R201, 0x4, R160 ;  /* 0x00000004c9a27824 */ /* 0x000fe200078e02a0 */
[-C--:B------:R-:W-:Y:S02]  /*c7d0*/  LEA R232, P6, R70, R204.reuse, 0x1 ;  /* 0x000000cc46e87211 */ /* 0x080fe400078c08ff */
[-C--:B------:R-:W-:Y:S02]  /*c7e0*/  LEA.HI.X.SX32 R227, R86, R205.reuse, 0x1, P5 ;  /* 0x000000cd56e37211 */ /* 0x080fe400028f0eff */
[-C--:B------:R-:W-:Y:S02]  /*c7f0*/  LEA R230, P5, R68, R204.reuse, 0x1 ;  /* 0x000000cc44e67211 */ /* 0x080fe400078a08ff */
[----:B------:R-:W-:Y:S02]  /*c800*/  LEA.HI.X.SX32 R233, R70, R205, 0x1, P6 ;  /* 0x000000cd46e97211 */ /* 0x000fe400030f0eff */
[----:B------:R-:W-:-:S02]  /*c810*/  LEA R214, P6, R96, R204, 0x1 ;  /* 0x000000cc60d67211 */ /* 0x000fc400078c08ff */
        /* <DEDUP_REMOVED lines=121> */
[-C--:B------:R-:W-:Y:S02]  /*cfb0*/  LEA R150, P6, R178, R204.reuse, 0x1 ;  /* 0x000000ccb2967211 */ /* 0x080fe400078c08ff */
[-C--:B------:R-:W-:Y:S01]  /*cfc0*/  LEA.HI.X.SX32 R145, R12, R205.reuse, 0x1, P5 ;  /* 0x000000cd0c917211 */ /* 0x080fe200028f0eff */
[----:B------:R-:W-:Y:S01]  /*cfd0*/  IMAD R12, R201, 0x4, R20 ;  /* 0x00000004c90c7824 */ /* 0x000fe200078e0214 */
        /* <DEDUP_REMOVED lines=26> */
[-C--:B------:R-:W-:Y:S02]  /*d180*/  LEA.HI.X.SX32 R171, R198, R205.reuse, 0x1, P6 ;  /* 0x000000cdc6ab7211 */ /* 0x080fe400030f0eff */
[-C--:B------:R-:W-:Y:S02]  /*d190*/  LEA R174, P6, R202, R204.reuse, 0x1 ;  /* 0x000000cccaae7211 */ /* 0x080fe400078c08ff */
[-C--:B------:R-:W-:Y:S01]  /*d1a0*/  LEA.HI.X.SX32 R169, R196, R205.reuse, 0x1, P5 ;  /* 0x000000cdc4a97211 */ /* 0x080fe200028f0eff */
[----:B------:R-:W-:Y:S01]  /*d1b0*/  IMAD R196, R201, 0x4, R194 ;  /* 0x00000004c9c47824 */ /* 0x000fe200078e02c2 */
        /* <DEDUP_REMOVED lines=33> */
[----:B------:R-:W-:Y:S02]  /*d3d0*/  LEA R8, R201, R236, 0x2 ;  /* 0x000000ecc9087211 */ /* 0x000fe400078e10ff */
[-C--:B------:R-:W-:Y:S02]  /*d3e0*/  LEA.HI.X.SX32 R197, R20, R205.reuse, 0x1, P5 ;  /* 0x000000cd14c57211 */ /* 0x080fe400028f0eff */
[----:B------:R-:W-:Y:S02]  /*d3f0*/  LEA R200, P5, R12, R204, 0x1 ;  /* 0x000000cc0cc87211 */ /* 0x000fe400078a08ff */
[----:B------:R-:W-:-:S02]  /*d400*/  LEA.HI.X.SX32 R203, R16, R205, 0x1, P6 ;  /* 0x000000cd10cb7211 */ /* 0x000fc400030f0eff */
[----:B------:R-:W-:Y:S02]  /*d410*/  LEA R20, P6, R8, R204, 0x1 ;  /* 0x000000cc08147211 */ /* 0x000fe400078c08ff */
[----:B------:R-:W-:Y:S02]  /*d420*/  PRMT R13, R17, 0x7632, R13 ;  /* 0x00007632110d7816 */ /* 0x000fe4000000000d */
[-C--:B------:R-:W-:Y:S02]  /*d430*/  LEA.HI.X.SX32 R201, R12, R205.reuse, 0x1, P5 ;  /* 0x000000cd0cc97211 */ /* 0x080fe400028f0eff */
[----:B------:R-:W-:Y:S02]  /*d440*/  PRMT R12, R21, 0x7632, R12 ;  /* 0x00007632150c7816 */ /* 0x000fe4000000000c */
[----:B------:R-:W-:Y:S02]  /*d450*/  LEA.HI.X.SX32 R21, R8, R205, 0x1, P6 ;  /* 0x000000cd08157211 */ /* 0x000fe400030f0eff */
[----:B------:R-:W-:Y:S01]  /*d460*/  PRMT R8, R13, 0x7632, R8 ;  /* 0x000076320d087816 */ /* 0x000fe20000000008 */
[----:B------:R0:W-:Y:S01]  /*d470*/  STG.E.U16 desc[UR10][R24.64], R12 ;  /* 0x0000000c18007986 */ /* 0x0001e2000c10150a */
[----:B------:R-:W-:-:S02]  /*d480*/  PRMT R9, R9, 0x7632, R9 ;  /* 0x0000763209097816 */ /* 0x000fc40000000009 */
[----:B------:R-:W-:Y:S01]  /*d490*/  PRMT R16, R15, 0x7632, R16 ;  /* 0x000076320f107816 */ /* 0x000fe20000000010 */
[----:B------:R1:W-:Y:S01]  /*d4a0*/  STG.E.U16 desc[UR10][R26.64], R13 ;  /* 0x0000000d1a007986 */ /* 0x0003e2000c10150a */
[----:B------:R-:W-:Y:S02]  /*d4b0*/  PRMT R17, R11, 0x7632, R17 ;  /* 0x000076320b117816 */ /* 0x000fe40000000011 */
[C---:B------:R-:W-:Y:S01]  /*d4c0*/  LEA R204, P5, R236.reuse, R204, 0x1 ;  /* 0x000000cceccc7211 */ /* 0x040fe200078a08ff */
[----:B------:R2:W-:Y:S03]  /*d4d0*/  STG.E.U16 desc[UR10][R28.64], R8 ;  /* 0x000000081c007986 */ /* 0x0005e6000c10150a */
[----:B------:R-:W-:Y:S01]  /*d4e0*/  LEA.HI.X.SX32 R205, R236, R205, 0x1, P5 ;  /* 0x000000cdeccd7211 */ /* 0x000fe200028f0eff */
[----:B------:R3:W-:Y:S01]  /*d4f0*/  STG.E.U16 desc[UR10][R30.64], R9 ;  /* 0x000000091e007986 */ /* 0x0007e2000c10150a */
[----:B0-----:R-:W-:-:S03]  /*d500*/  PRMT R12, R50, 0x7632, R12 ;  /* 0x00007632320c7816 */ /* 0x001fc6000000000c */
[----:B------:R-:W-:Y:S01]  /*d510*/  STG.E.U16 desc[UR10][R32.64], R42 ;  /* 0x0000002a20007986 */ /* 0x000fe2000c10150a */
[----:B-1----:R-:W-:-:S03]  /*d520*/  PRMT R13, R51, 0x7632, R13 ;  /* 0x00007632330d7816 */ /* 0x002fc6000000000d */
[----:B------:R-:W-:Y:S01]  /*d530*/  STG.E.U16 desc[UR10][R34.64], R46 ;  /* 0x0000002e22007986 */ /* 0x000fe2000c10150a */
[----:B--2---:R-:W-:Y:S02]  /*d540*/  PRMT R29, R42, 0x7632, R29 ;  /* 0x000076322a1d7816 */ /* 0x004fe4000000001d */
[----:B------:R-:W-:Y:S01]  /*d550*/  PRMT R8, R46, 0x7632, R8 ;  /* 0x000076322e087816 */ /* 0x000fe20000000008 */
[----:B------:R-:W-:Y:S01]  /*d560*/  STG.E.U16 desc[UR10][R36.64], R54 ;  /* 0x0000003624007986 */ /* 0x000fe2000c10150a */
[----:B---3--:R-:W-:-:S03]  /*d570*/  PRMT R9, R54, 0x7632, R9 ;  /* 0x0000763236097816 */ /* 0x008fc60000000009 */
[----:B------:R-:W-:Y:S04]  /*d580*/  STG.E.U16 desc[UR10][R38.64], R50 ;  /* 0x0000003226007986 */ /* 0x000fe8000c10150a */
[----:B------:R0:W-:Y:S04]  /*d590*/  STG.E.U16 desc[UR10][R40.64], R22 ;  /* 0x0000001628007986 */ /* 0x0001e8000c10150a */
[----:B------:R1:W-:Y:S04]  /*d5a0*/  STG.E.U16 desc[UR10][R44.64], R18 ;  /* 0x000000122c007986 */ /* 0x0003e8000c10150a */
[----:B------:R2:W-:Y:S04]  /*d5b0*/  STG.E.U16 desc[UR10][R52.64], R14 ;  /* 0x0000000e34007986 */ /* 0x0005e8000c10150a */
[----:B------:R3:W-:Y:S01]  /*d5c0*/  STG.E.U16 desc[UR10][R56.64], R10 ;  /* 0x0000000a38007986 */ /* 0x0007e2000c10150a */
[----:B0-----:R-:W-:-:S03]  /*d5d0*/  PRMT R22, R22, 0x7632, R22 ;  /* 0x0000763216167816 */ /* 0x001fc60000000016 */
[----:B------:R-:W-:Y:S01]  /*d5e0*/  STG.E.U16 desc[UR10][R58.64], R29 ;  /* 0x0000001d3a007986 */ /* 0x000fe2000c10150a */
[----:B-1----:R-:W-:-:S03]  /*d5f0*/  PRMT R18, R18, 0x7632, R18 ;  /* 0x0000763212127816 */ /* 0x002fc60000000012 */
[----:B------:R0:W-:Y:S01]  /*d600*/  STG.E.U16 desc[UR10][R216.64], R8 ;  /* 0x00000008d8007986 */ /* 0x0001e2000c10150a */
[----:B--2---:R-:W-:-:S03]  /*d610*/  PRMT R14, R14, 0x7632, R14 ;  /* 0x000076320e0e7816 */ /* 0x004fc6000000000e */
[----:B------:R1:W-:Y:S01]  /*d620*/  STG.E.U16 desc[UR10][R218.64], R9 ;  /* 0x00000009da007986 */ /* 0x0003e2000c10150a */
[----:B---3--:R-:W-:-:S03]  /*d630*/  PRMT R10, R10, 0x7632, R10 ;  /* 0x000076320a0a7816 */ /* 0x008fc6000000000a */
[----:B------:R2:W-:Y:S04]  /*d640*/  STG.E.U16 desc[UR10][R220.64], R12 ;  /* 0x0000000cdc007986 */ /* 0x0005e8000c10150a */
[----:B------:R-:W-:Y:S01]  /*d650*/  STG.E.U16 desc[UR10][R222.64], R22 ;  /* 0x00000016de007986 */ /* 0x000fe2000c10150a */
[----:B0-----:R-:W-:-:S03]  /*d660*/  PRMT R8, R43, 0x7632, R8 ;  /* 0x000076322b087816 */ /* 0x001fc60000000008 */
[----:B------:R-:W-:Y:S01]  /*d670*/  STG.E.U16 desc[UR10][R224.64], R18 ;  /* 0x00000012e0007986 */ /* 0x000fe2000c10150a */
[----:B-1----:R-:W-:-:S03]  /*d680*/  PRMT R9, R47, 0x7632, R9 ;  /* 0x000076322f097816 */ /* 0x002fc60000000009 */
[----:B------:R-:W-:Y:S01]  /*d690*/  LDS.128 R24, [R6+UR6] ;  /* 0x0000000606187984 */ /* 0x000fe20008000c00 */
[----:B--2---:R-:W-:-:S03]  /*d6a0*/  PRMT R12, R55, 0x7632, R12 ;  /* 0x00007632370c7816 */ /* 0x004fc6000000000c */
[----:B------:R0:W-:Y:S04]  /*d6b0*/  STG.E.U16 desc[UR10][R226.64], R14 ;  /* 0x0000000ee2007986 */ /* 0x0001e8000c10150a */
[----:B------:R-:W-:Y:S04]  /*d6c0*/  LDS.128 R28, [R212+UR6] ;  /* 0x00000006d41c7984 */ /* 0x000fe80008000c00 */
[----:B------:R1:W-:Y:S04]  /*d6d0*/  STG.E.U16 desc[UR10][R228.64], R10 ;  /* 0x0000000ae4007986 */ /* 0x0003e8000c10150a */
[----:B------:R-:W2:Y:S01]  /*d6e0*/  LDS.128 R32, [R6+UR6+0x400] ;  /* 0x0004000606207984 */ /* 0x000ea20008000c00 */
[----:B0-----:R-:W-:-:S03]  /*d6f0*/  PRMT R14, R19, 0x7632, R14 ;  /* 0x00007632130e7816 */ /* 0x001fc6000000000e */
[----:B------:R-:W-:Y:S04]  /*d700*/  STG.E.U16 desc[UR10][R230.64], R43 ;  /* 0x0000002be6007986 */ /* 0x000fe8000c10150a */
[----:B------:R-:W0:Y:S01]  /*d710*/  LDS.128 R36, [R212+UR6+0x400] ;  /* 0x00040006d4247984 */ /* 0x000e220008000c00 */
[----:B-1----:R-:W-:-:S03]  /*d720*/  PRMT R10, R23, 0x7632, R10 ;  /* 0x00007632170a7816 */ /* 0x002fc6000000000a */
[----:B------:R-:W-:Y:S04]  /*d730*/  STG.E.U16 desc[UR10][R232.64], R47 ;  /* 0x0000002fe8007986 */ /* 0x000fe8000c10150a */
[----:B------:R-:W1:Y:S04]  /*d740*/  LDS.128 R40, [R6+UR6+0x800] ;  /* 0x0008000606287984 */ /* 0x000e680008000c00 */
[----:B------:R-:W-:Y:S04]  /*d750*/  STG.E.U16 desc[UR10][R234.64], R55 ;  /* 0x00000037ea007986 */ /* 0x000fe8000c10150a */
[----:B------:R-:W3:Y:S04]  /*d760*/  LDS.128 R44, [R212+UR6+0x800] ;  /* 0x00080006d42c7984 */ /* 0x000ee80008000c00 */
[----:B------:R4:W5:Y:S04]  /*d770*/  LDS.128 R52, [R6+UR6+0xc00] ;  /* 0x000c000606347984 */ /* 0x0009680008000c00 */
[----:B------:R-:W5:Y:S04]  /*d780*/  LDS.128 R56, [R212+UR6+0xc00] ;  /* 0x000c0006d4387984 */ /* 0x000f680008000c00 */
[----:B------:R0:W-:Y:S01]  /*d790*/  STG.E.U16 desc[UR10][R214.64], R51 ;  /* 0x00000033d6007986 */ /* 0x0001e2000c10150a */
[----:B----4-:R-:W-:-:S03]  /*d7a0*/  FSEL R6, R207, -INF , P2 ;  /* 0xff800000cf067808 */ /* 0x010fc60001000000 */
[----:B------:R-:W-:Y:S01]  /*d7b0*/  STG.E.U16 desc[UR10][R210.64], R23 ;  /* 0x00000017d2007986 */ /* 0x000fe2000c10150a */
[----:B--2---:R-:W-:-:S03]  /*d7c0*/  PRMT R50, R32, 0x7632, R50 ;  /* 0x0000763220327816 */ /* 0x004fc60000000032 */
[----:B------:R2:W-:Y:S04]  /*d7d0*/  STG.E.U16 desc[UR10][R48.64], R19 ;  /* 0x0000001330007986 */ /* 0x0005e8000c10150a */
[----:B------:R-:W-:Y:S01]  /*d7e0*/  STG.E.U16 desc[UR10][R60.64], R15 ;  /* 0x0000000f3c007986 */ /* 0x000fe2000c10150a */
[----:B0-----:R-:W-:-:S03]  /*d7f0*/  PRMT R51, R36, 0x7632, R51 ;  /* 0x0000763224337816 */ /* 0x001fc60000000033 */
[----:B------:R0:W-:Y:S04]  /*d800*/  STG.E.U16 desc[UR10][R62.64], R11 ;  /* 0x0000000b3e007986 */ /* 0x0001e8000c10150a */
[----:B------:R4:W-:Y:S01]  /*d810*/  STG.E.U16 desc[UR10][R64.64], R8 ;  /* 0x0000000840007986 */ /* 0x0009e2000c10150a */
[----:B--2---:R-:W-:Y:S02]  /*d820*/  PRMT R48, R24, 0x7632, R48 ;  /* 0x0000763218307816 */ /* 0x004fe40000000030 */
[----:B------:R-:W-:Y:S01]  /*d830*/  PRMT R49, R28, 0x7632, R49 ;  /* 0x000076321c317816 */ /* 0x000fe20000000031 */
[----:B------:R2:W-:Y:S04]  /*d840*/  STG.E.U16 desc[UR10][R66.64], R9 ;  /* 0x0000000942007986 */ /* 0x0005e8000c10150a */
[----:B------:R1:W-:Y:S01]  /*d850*/  STG.E.U16 desc[UR10][R68.64], R12 ;  /* 0x0000000c44007986 */ /* 0x0003e2000c10150a */
[----:B0-----:R-:W-:-:S03]  /*d860*/  FSEL R11, R206, -INF , P1 ;  /* 0xff800000ce0b7808 */ /* 0x001fc60000800000 */
[----:B------:R5:W-:Y:S01]  /*d870*/  STG.E.U16 desc[UR10][R70.64], R13 ;  /* 0x0000000d46007986 */ /* 0x000be2000c10150a */
[----:B----4-:R-:W-:Y:S01]  /*d880*/  PRMT R64, R25, 0x7632, R64 ;  /* 0x0000763219407816 */ /* 0x010fe20000000040 */
[----:B------:R-:W-:Y:S01]  /*d890*/  FFMA R8, R209, 0.69314718246459960938, R0 ;  /* 0x3f317218d1087823 */ /* 0x000fe20000000000 */
[----:B------:R-:W-:Y:S01]  /*d8a0*/  PRMT R65, R29, 0x7632, R65 ;  /* 0x000076321d417816 */ /* 0x000fe20000000041 */
[----:B------:R0:W-:Y:S01]  /*d8b0*/  STG.E.U16 desc[UR10][R72.64], R10 ;  /* 0x0000000a48007986 */ /* 0x0001e2000c10150a */
[----:B--2---:R-:W-:Y:S01]  /*d8c0*/  PRMT R66, R33, 0x7632, R66 ;  /* 0x0000763221427816 */ /* 0x004fe20000000042 */
[----:B------:R-:W-:Y:S01]  /*d8d0*/  FFMA R11, R11, 0.69314718246459960938, R4 ;  /* 0x3f3172180b0b7823 */ /* 0x000fe20000000004 */
[----:B------:R-:W-:Y:S01]  /*d8e0*/  PRMT R67, R37, 0x7632, R67 ;  /* 0x0000763225437816 */ /* 0x000fe20000000043 */
[----:B------:R2:W-:Y:S01]  /*d8f0*/  STG.E.U16 desc[UR10][R74.64], R14 ;  /* 0x0000000e4a007986 */ /* 0x0005e2000c10150a */
[----:B-1----:R-:W-:Y:S02]  /*d900*/  PRMT R68, R41, 0x7632, R68 ;  /* 0x0000763229447816 */ /* 0x002fe40000000044 */
[----:B---3--:R-:W-:Y:S01]  /*d910*/  PRMT R69, R45, 0x7632, R69 ;  /* 0x000076322d457816 */ /* 0x008fe20000000045 */
[----:B------:R-:W-:Y:S01]  /*d920*/  STG.E.U16 desc[UR10][R76.64], R16 ;  /* 0x000000104c007986 */ /* 0x000fe2000c10150a */
[----:B-----5:R-:W-:Y:S01]  /*d930*/  PRMT R70, R53, 0x7632, R70 ;  /* 0x0000763235467816 */ /* 0x020fe20000000046 */
[----:B------:R-:W1:Y:S01]  /*d940*/  LDC.64 R12, c[0x0][0x230] ;  /* 0x00008c00ff0c7b82 */ /* 0x000e620000000a00 */
[----:B------:R-:W-:Y:S01]  /*d950*/  PRMT R71, R57, 0x7632, R71 ;  /* 0x0000763239477816 */ /* 0x000fe20000000047 */
[----:B------:R-:W-:Y:S01]  /*d960*/  STG.E.U16 desc[UR10][R78.64], R17 ;  /* 0x000000114e007986 */ /* 0x000fe2000c10150a */
[----:B------:R-:W-:Y:S01]  /*d970*/  FSEL R9, R208, -INF , P3 ;  /* 0xff800000d0097808 */ /* 0x000fe20001800000 */
[----:B0-----:R-:W-:Y:S01]  /*d980*/  FFMA R10, R6, 0.69314718246459960938, R3 ;  /* 0x3f317218060a7823 */ /* 0x001fe20000000003 */
[C---:B------:R-:W-:Y:S01]  /*d990*/  IMAD.SHL.U32 R3, R252.reuse, 0x4, RZ ;  /* 0x00000004fc037824 */ /* 0x040fe200078e00ff */
[----:B------:R0:W-:Y:S01]  /*d9a0*/  STG.E.U16 desc[UR10][R80.64], R24 ;  /* 0x0000001850007986 */ /* 0x0001e2000c10150a */
[----:B--2---:R-:W-:Y:S01]  /*d9b0*/  PRMT R14, R59, 0x7632, R14 ;  /* 0x000076323b0e7816 */ /* 0x004fe2000000000e */
[----:B------:R-:W-:Y:S01]  /*d9c0*/  FFMA R9, R9, 0.69314718246459960938, R2 ;  /* 0x3f31721809097823 */ /* 0x000fe20000000002 */
[----:B------:R-:W-:Y:S01]  /*d9d0*/  IMAD.HI R252, R252, 0x4, RZ ;  /* 0x00000004fcfc7827 */ /* 0x000fe200078e02ff */
[----:B------:R2:W-:Y:S04]  /*d9e0*/  STG.E.U16 desc[UR10][R82.64], R28 ;  /* 0x0000001c52007986 */ /* 0x0005e8000c10150a */
[----:B------:R3:W-:Y:S04]  /*d9f0*/  STG.E.U16 desc[UR10][R84.64], R32 ;  /* 0x0000002054007986 */ /* 0x0007e8000c10150a */
[----:B------:R4:W-:Y:S01]  /*da00*/  STG.E.U16 desc[UR10][R86.64], R36 ;  /* 0x0000002456007986 */ /* 0x0009e2000c10150a */
[----:B0-----:R-:W-:-:S02]  /*da10*/  PRMT R80, R26, 0x7632, R80 ;  /* 0x000076321a507816 */ /* 0x001fc40000000050 */
[----:B------:R-:W-:Y:S01]  /*da20*/  PRMT R81, R30, 0x7632, R81 ;  /* 0x000076321e517816 */ /* 0x000fe20000000051 */
[----:B------:R0:W-:Y:S01]  /*da30*/  STG.E.U16 desc[UR10][R88.64], R40 ;  /* 0x0000002858007986 */ /* 0x0001e2000c10150a */
[----:B--2---:R-:W-:Y:S02]  /*da40*/  PRMT R82, R34, 0x7632, R82 ;  /* 0x0000763222527816 */ /* 0x004fe40000000052 */
[----:B------:R-:W-:Y:S01]  /*da50*/  PRMT R83, R38, 0x7632, R83 ;  /* 0x0000763226537816 */ /* 0x000fe20000000053 */
[----:B------:R2:W-:Y:S01]  /*da60*/  STG.E.U16 desc[UR10][R90.64], R44 ;  /* 0x0000002c5a007986 */ /* 0x0005e2000c10150a */
[----:B---3--:R-:W-:Y:S02]  /*da70*/  PRMT R84, R42, 0x7632, R84 ;  /* 0x000076322a547816 */ /* 0x008fe40000000054 */
[----:B------:R-:W-:Y:S01]  /*da80*/  PRMT R85, R46, 0x7632, R85 ;  /* 0x000076322e557816 */ /* 0x000fe20000000055 */
[----:B------:R3:W-:Y:S01]  /*da90*/  STG.E.U16 desc[UR10][R92.64], R52 ;  /* 0x000000345c007986 */ /* 0x0007e2000c10150a */
[----:B----4-:R-:W-:-:S02]  /*daa0*/  PRMT R86, R54, 0x7632, R86 ;  /* 0x0000763236567816 */ /* 0x010fc40000000056 */
[----:B------:R-:W-:Y:S01]  /*dab0*/  PRMT R87, R58, 0x7632, R87 ;  /* 0x000076323a577816 */ /* 0x000fe20000000057 */
[----:B------:R4:W-:Y:S01]  /*dac0*/  STG.E.U16 desc[UR10][R94.64], R56 ;  /* 0x000000385e007986 */ /* 0x0009e2000c10150a */
[----:B0-----:R-:W-:Y:S02]  /*dad0*/  PRMT R40, R40, 0x7632, R40 ;  /* 0x0000763228287816 */ /* 0x001fe40000000028 */
[----:B-1----:R-:W-:Y:S01]  /*dae0*/  IADD3 R2, P1, P2, R3, UR7, R12 ;  /* 0x0000000703027c10 */ /* 0x002fe2000fa3e00c */
[----:B------:R0:W-:Y:S01]  /*daf0*/  STG.E.U16 desc[UR10][R96.64], R48 ;  /* 0x0000003060007986 */ /* 0x0001e2000c10150a */
[----:B--2---:R-:W-:Y:S02]  /*db00*/  PRMT R44, R44, 0x7632, R44 ;  /* 0x000076322c2c7816 */ /* 0x004fe4000000002c */
[----:B------:R-:W-:Y:S01]  /*db10*/  IADD3.X R3, R252, UR5, R13, P1, P2 ;  /* 0x00000005fc037c10 */ /* 0x000fe20008fe440d */
[----:B------:R1:W-:Y:S01]  /*db20*/  STG.E.U16 desc[UR10][R98.64], R49 ;  /* 0x0000003162007986 */ /* 0x0003e2000c10150a */
[----:B---3--:R-:W-:-:S03]  /*db30*/  PRMT R52, R52, 0x7632, R52 ;  /* 0x0000763234347816 */ /* 0x008fc60000000034 */
[----:B------:R2:W-:Y:S01]  /*db40*/  STG.E.U16 desc[UR10][R100.64], R50 ;  /* 0x0000003264007986 */ /* 0x0005e2000c10150a */
[----:B----4-:R-:W-:-:S03]  /*db50*/  PRMT R56, R56, 0x7632, R56 ;  /* 0x0000763238387816 */ /* 0x010fc60000000038 */
[----:B------:R3:W-:Y:S01]  /*db60*/  STG.E.U16 desc[UR10][R102.64], R51 ;  /* 0x0000003366007986 */ /* 0x0007e2000c10150a */
[----:B0-----:R-:W-:Y:S02]  /*db70*/  PRMT R96, R27, 0x7632, R96 ;  /* 0x000076321b607816 */ /* 0x001fe40000000060 */
[----:B------:R-:W-:Y:S01]  /*db80*/  PRMT R97, R31, 0x7632, R97 ;  /* 0x000076321f617816 */ /* 0x000fe20000000061 */
[----:B------:R0:W-:Y:S01]  /*db90*/  STG.E.U16 desc[UR10][R104.64], R40 ;  /* 0x0000002868007986 */ /* 0x0001e2000c10150a */
[----:B-1----:R-:W-:Y:S02]  /*dba0*/  PRMT R98, R35, 0x7632, R98 ;  /* 0x0000763223627816 */ /* 0x002fe40000000062 */
[----:B------:R-:W-:Y:S01]  /*dbb0*/  PRMT R99, R39, 0x7632, R99 ;  /* 0x0000763227637816 */ /* 0x000fe20000000063 */
[----:B------:R0:W-:Y:S01]  /*dbc0*/  STG.E.U16 desc[UR10][R106.64], R44 ;  /* 0x0000002c6a007986 */ /* 0x0001e2000c10150a */
[----:B--2---:R-:W-:Y:S02]  /*dbd0*/  PRMT R100, R43, 0x7632, R100 ;  /* 0x000076322b647816 */ /* 0x004fe40000000064 */
[----:B------:R-:W-:Y:S01]  /*dbe0*/  PRMT R101, R47, 0x7632, R101 ;  /* 0x000076322f657816 */ /* 0x000fe20000000065 */
[----:B------:R0:W-:Y:S01]  /*dbf0*/  STG.E.U16 desc[UR10][R108.64], R52 ;  /* 0x000000346c007986 */ /* 0x0001e2000c10150a */
[----:B---3--:R-:W-:-:S03]  /*dc00*/  PRMT R102, R55, 0x7632, R102 ;  /* 0x0000763237667816 */ /* 0x008fc60000000066 */
[----:B------:R0:W-:Y:S04]  /*dc10*/  STG.E.U16 desc[UR10][R110.64], R56 ;  /* 0x000000386e007986 */ /* 0x0001e8000c10150a */
        /* <DEDUP_REMOVED lines=47> */
[----:B------:R0:W-:Y:S01]  /*df10*/  STG.E.U16 desc[UR10][R20.64], R14 ;  /* 0x0000000e14007986 */ /* 0x0001e2000c10150a */
[----:B------:R-:W-:Y:S06]  /*df20*/  BAR.SYNC.DEFER_BLOCKING 0x0 ;  /* 0x0000000000007b1d */ /* 0x000fec0000010000 */
[----:B------:R0:W-:Y:S02]  /*df30*/  STS.128 [R7+UR6], R8 ;  /* 0x0000000807007988 */ /* 0x0001e40008000c06 */
[----:B------:R-:W-:Y:S06]  /*df40*/  BAR.SYNC.DEFER_BLOCKING 0x0 ;  /* 0x0000000000007b1d */ /* 0x000fec0000010000 */
[----:B------:R-:W-:Y:S05]  /*df50*/  @P0 EXIT ;  /* 0x000000000000094d */ /* 0x000fea0003800000 */
[----:B------:R-:W1:Y:S04]  /*df60*/  LDS R5, [R5] ;  /* 0x0000000005057984 */ /* 0x000e680000000800 */
[----:B-1----:R-:W-:Y:S01]  /*df70*/  STG.E desc[UR10][R2.64], R5 ;  /* 0x0000000502007986 */ /* 0x002fe2000c10190a */
[----:B------:R-:W-:Y:S05]  /*df80*/  EXIT ;  /* 0x000000000000794d */ /* 0x000fea0003800000 */
.L_x_2:
[----:B------:R-:W-:-:S00]  /*df90*/  BRA `(.L_x_2) ;  /* 0xfffffffc00fc7947 */ /* 0x000fc0000383ffff */
[----:B------:R-:W-:-:S00]  /*dfa0*/  NOP ;  /* 0x0000000000007918 */ /* 0x000fc00000000000 */
        /* <DEDUP_REMOVED lines=13> */
.L_x_3:


//--------------------- .nv.global.init           --------------------------
	.section	.nv.global.init,"aw",@progbits
.nv.global.init:
	.type		_$_str,@object
	.size		_$_str,(.L_0 - _$_str)
_$_str:
        /*0000*/ 	.byte	0x5f, 0x5f, 0x43, 0x55, 0x44, 0x41, 0x5f, 0x46, 0x54, 0x5a, 0x00
.L_0:


//--------------------- .nv.shared.attn_fwd       --------------------------
	.section	.nv.shared.attn_fwd,"aw",@nobits
	.sectionflags	@""
	.align	16
	.zero		1024


//--------------------- .nv.shared.reserved.0     --------------------------
	.section	.nv.shared.reserved.0,"aw",@nobits
	.weak		__nv_reservedSMEM_offset_0_alias
	.size		__nv_reservedSMEM_offset_0_alias, 0, 0
	.other		__nv_reservedSMEM_offset_0_alias,@"STO_CUDA_RESERVED_SHARED STV_DEFAULT"
__nv_reservedSMEM_offset_0_alias:
	.zero		0


//--------------------- .nv.constant0.attn_fwd    --------------------------
	.section	.nv.constant0.attn_fwd,"a",@progbits
	.sectionflags	@""
	.align	4
.nv.constant0.attn_fwd:
	.zero		664


//--------------------- SYMBOLS --------------------------

	.type		.nv.reservedSmem.offset0,@object
	.size		.nv.reservedSmem.offset0,0x4
